// auto-generated by cutlass_sweep.gemm — config: {"arch": "sm_90", "cluster_m": 2, "cluster_n": 1, "dtype": "fp32", "dtype_b": "fp32", "layout": "nt", "stages": 0, "tile_k": 64, "tile_m": 256, "tile_n": 128}
#include "cutlass/cutlass.h"
#include "cutlass/gemm/collective/collective_builder.hpp"
#include "cutlass/gemm/device/gemm_universal_adapter.h"
#include "cutlass/gemm/kernel/gemm_universal.hpp"
#include "cutlass/epilogue/collective/collective_builder.hpp"

using ElemA = float;
using ElemB = float;
using ElemCD = float;
using Acc  = float;
using TileShape    = cute::Shape<cute::_256, cute::_128, cute::_64>;
using ClusterShape = cute::Shape<cute::_2, cute::_1, cute::_1>;

using CollectiveEpilogue = typename cutlass::epilogue::collective::CollectiveBuilder<
    cutlass::arch::Sm90, cutlass::arch::OpClassTensorOp,
    TileShape, ClusterShape,
    cutlass::epilogue::collective::EpilogueTileAuto,
    Acc, Acc,
    ElemCD, cutlass::layout::RowMajor, 128 / cutlass::sizeof_bits<ElemCD>::value,
    ElemCD, cutlass::layout::RowMajor, 128 / cutlass::sizeof_bits<ElemCD>::value,
    cutlass::epilogue::collective::EpilogueScheduleAuto
  >::CollectiveOp;

using CollectiveMainloop = typename cutlass::gemm::collective::CollectiveBuilder<
    cutlass::arch::Sm90, cutlass::arch::OpClassTensorOp,
    ElemA, cutlass::layout::RowMajor, 128 / cutlass::sizeof_bits<ElemA>::value,
    ElemB, cutlass::layout::ColumnMajor, 128 / cutlass::sizeof_bits<ElemB>::value,
    Acc,
    TileShape, ClusterShape,
    cutlass::gemm::collective::StageCountAutoCarveout<static_cast<int>(sizeof(typename CollectiveEpilogue::SharedStorage))>,
    cutlass::gemm::collective::KernelScheduleAuto
  >::CollectiveOp;

using GemmKernel = cutlass::gemm::kernel::GemmUniversal<
    cute::Shape<int,int,int,int>,
    CollectiveMainloop,
    CollectiveEpilogue
>;
using Gemm = cutlass::gemm::device::GemmUniversalAdapter<GemmKernel>;

// Force the device kernel symbol into the cubin without needing a host main.
auto* _anchor = &cutlass::device_kernel<GemmKernel>;


// ===== COMPILED SASS (sm_90a) =====

	.target	sm_90a

	.elftype	@"ET_EXEC"


//--------------------- .note.nv.tkinfo           --------------------------
	.section	.note.nv.tkinfo,"",@"SHT_NOTE"
	.sectionflags	@"SHF_NOTE_NV_TKINFO"
	.tkinfo
        /*0018*/ 	.word	0x00000002
        /*0030*/ 	.string	""
        /*0030*/ 	.string	"ptxas"
        /*0030*/ 	.string	"Cuda compilation tools, release 13.0, V13.0.88"
        /*0030*/ 	.string	"Build cuda_13.0.r13.0/compiler.36424714_0"
        /*0030*/ 	.string	"-arch sm_90a -m 64 "



//--------------------- .note.nv.cuinfo           --------------------------
	.section	.note.nv.cuinfo,"",@"SHT_NOTE"
	.sectionflags	@"SHF_NOTE_NV_CUINFO"
        /*0018*/ 	.short	0x0002
        /*001a*/ 	.short	0x005a
        /*001c*/ 	.short	0x0082
	.zero		2


//--------------------- .nv.info                  --------------------------
	.section	.nv.info,"",@"SHT_CUDA_INFO"
	.align	4


	//----- nvinfo : EIATTR_REGCOUNT
	.align		4
        /*0000*/ 	.byte	0x04, 0x2f
        /*0002*/ 	.short	(.L_15 - .L_14)
	.align		4
.L_14:
        /*0004*/ 	.word	index@(_ZN7cutlass13device_kernelINS_4gemm6kernel13GemmUniversalIN4cute5tupleIJiiiiEEENS1_10collective13CollectiveMmaINS1_34MainloopSm90TmaGmmaWarpSpecializedILi2ENS5_IJNS4_1CILi2EEENSA_ILi1EEESC_EEENS1_35KernelTmaWarpSpecializedCooperativeEEENS5_IJNSA_ILi256EEENSA_ILi128EEENSA_ILi64EEEEEEfNS5_IJlSC_lEEEfSK_NS4_8TiledMMAINS4_8MMA_AtomIJNS4_4SM904GMMA30MMA_64x128x8_F32TF32TF32_SS_TNILNSO_7ScaleInE1ELSQ_1EEEEEENS4_6LayoutISD_NS5_IJSC_NSA_ILi0EEESU_EEEEENS5_IJNS4_10UnderscoreESX_SX_EEEEENS4_13SM90_TMA_LOADENS4_14ComposedLayoutINS4_7SwizzleILi3ELi4ELi3EEENS4_18smem_ptr_flag_bitsILi32EEENST_INS5_IJNSA_ILi8EEENSA_ILi32EEEEEENS5_IJS17_SC_EEEEEEEvNS4_8identityENS4_23SM90_TMA_LOAD_MULTICASTES1B_vS1C_EENS_8epilogue10collective6detail29Sm90TmaWarpSpecializedAdapterINS1G_15DefaultEpilogueIfSK_SK_NS1F_6thread17LinearCombinationIfLi1EffLNS1K_9ScaleType4KindE0ELNS_15FloatRoundStyleE2EfEENS1_15EpilogueDefaultEEEEEvvEEEEvNT_6ParamsE)
        /*0008*/ 	.word	0x000000a8


	//----- nvinfo : EIATTR_FRAME_SIZE
	.align		4
.L_15:
        /*000c*/ 	.byte	0x04, 0x11
        /*000e*/ 	.short	(.L_17 - .L_16)
	.align		4
.L_16:
        /*0010*/ 	.word	index@(_ZN7cutlass13device_kernelINS_4gemm6kernel13GemmUniversalIN4cute5tupleIJiiiiEEENS1_10collective13CollectiveMmaINS1_34MainloopSm90TmaGmmaWarpSpecializedILi2ENS5_IJNS4_1CILi2EEENSA_ILi1EEESC_EEENS1_35KernelTmaWarpSpecializedCooperativeEEENS5_IJNSA_ILi256EEENSA_ILi128EEENSA_ILi64EEEEEEfNS5_IJlSC_lEEEfSK_NS4_8TiledMMAINS4_8MMA_AtomIJNS4_4SM904GMMA30MMA_64x128x8_F32TF32TF32_SS_TNILNSO_7ScaleInE1ELSQ_1EEEEEENS4_6LayoutISD_NS5_IJSC_NSA_ILi0EEESU_EEEEENS5_IJNS4_10UnderscoreESX_SX_EEEEENS4_13SM90_TMA_LOADENS4_14ComposedLayoutINS4_7SwizzleILi3ELi4ELi3EEENS4_18smem_ptr_flag_bitsILi32EEENST_INS5_IJNSA_ILi8EEENSA_ILi32EEEEEENS5_IJS17_SC_EEEEEEEvNS4_8identityENS4_23SM90_TMA_LOAD_MULTICASTES1B_vS1C_EENS_8epilogue10collective6detail29Sm90TmaWarpSpecializedAdapterINS1G_15DefaultEpilogueIfSK_SK_NS1F_6thread17LinearCombinationIfLi1EffLNS1K_9ScaleType4KindE0ELNS_15FloatRoundStyleE2EfEENS1_15EpilogueDefaultEEEEEvvEEEEvNT_6ParamsE)
        /*0014*/ 	.word	0x00000000


	//----- nvinfo : EIATTR_MIN_STACK_SIZE
	.align		4
.L_17:
        /*0018*/ 	.byte	0x04, 0x12
        /*001a*/ 	.short	(.L_19 - .L_18)
	.align		4
.L_18:
        /*001c*/ 	.word	index@(_ZN7cutlass13device_kernelINS_4gemm6kernel13GemmUniversalIN4cute5tupleIJiiiiEEENS1_10collective13CollectiveMmaINS1_34MainloopSm90TmaGmmaWarpSpecializedILi2ENS5_IJNS4_1CILi2EEENSA_ILi1EEESC_EEENS1_35KernelTmaWarpSpecializedCooperativeEEENS5_IJNSA_ILi256EEENSA_ILi128EEENSA_ILi64EEEEEEfNS5_IJlSC_lEEEfSK_NS4_8TiledMMAINS4_8MMA_AtomIJNS4_4SM904GMMA30MMA_64x128x8_F32TF32TF32_SS_TNILNSO_7ScaleInE1ELSQ_1EEEEEENS4_6LayoutISD_NS5_IJSC_NSA_ILi0EEESU_EEEEENS5_IJNS4_10UnderscoreESX_SX_EEEEENS4_13SM90_TMA_LOADENS4_14ComposedLayoutINS4_7SwizzleILi3ELi4ELi3EEENS4_18smem_ptr_flag_bitsILi32EEENST_INS5_IJNSA_ILi8EEENSA_ILi32EEEEEENS5_IJS17_SC_EEEEEEEvNS4_8identityENS4_23SM90_TMA_LOAD_MULTICASTES1B_vS1C_EENS_8epilogue10collective6detail29Sm90TmaWarpSpecializedAdapterINS1G_15DefaultEpilogueIfSK_SK_NS1F_6thread17LinearCombinationIfLi1EffLNS1K_9ScaleType4KindE0ELNS_15FloatRoundStyleE2EfEENS1_15EpilogueDefaultEEEEEvvEEEEvNT_6ParamsE)
        /*0020*/ 	.word	0x00000000
.L_19:


//--------------------- .nv.compat                --------------------------
	.section	.nv.compat,"",@"SHT_CUDA_COMPAT_INFO"
	.align	4
        /*0000*/ 	.byte	0x02, 0x09, 0x01, 0x00, 0x02, 0x02, 0x04, 0x00, 0x02, 0x05, 0x05, 0x00, 0x03, 0x07, 0x01, 0x01
        /*0010*/ 	.byte	0x02, 0x03, 0x01, 0x00, 0x02, 0x06, 0x01, 0x00, 0x04, 0x0b, 0x08, 0x00, 0x00, 0x00, 0x00, 0x00
        /*0020*/ 	.byte	0x00, 0x00, 0x00, 0x00


//--------------------- .nv.info._ZN7cutlass13device_kernelINS_4gemm6kernel13GemmUniversalIN4cute5tupleIJiiiiEEENS1_10collective13CollectiveMmaINS1_34MainloopSm90TmaGmmaWarpSpecializedILi2ENS5_IJNS4_1CILi2EEENSA_ILi1EEESC_EEENS1_35KernelTmaWarpSpecializedCooperativeEEENS5_IJNSA_ILi256EEENSA_ILi128EEENSA_ILi64EEEEEEfNS5_IJlSC_lEEEfSK_NS4_8TiledMMAINS4_8MMA_AtomIJNS4_4SM904GMMA30MMA_64x128x8_F32TF32TF32_SS_TNILNSO_7ScaleInE1ELSQ_1EEEEEENS4_6LayoutISD_NS5_IJSC_NSA_ILi0EEESU_EEEEENS5_IJNS4_10UnderscoreESX_SX_EEEEENS4_13SM90_TMA_LOADENS4_14ComposedLayoutINS4_7SwizzleILi3ELi4ELi3EEENS4_18smem_ptr_flag_bitsILi32EEENST_INS5_IJNSA_ILi8EEENSA_ILi32EEEEEENS5_IJS17_SC_EEEEEEEvNS4_8identityENS4_23SM90_TMA_LOAD_MULTICASTES1B_vS1C_EENS_8epilogue10collective6detail29Sm90TmaWarpSpecializedAdapterINS1G_15DefaultEpilogueIfSK_SK_NS1F_6thread17LinearCombinationIfLi1EffLNS1K_9ScaleType4KindE0ELNS_15FloatRoundStyleE2EfEENS1_15EpilogueDefaultEEEEEvvEEEEvNT_6ParamsE --------------------------
	.section	.nv.info._ZN7cutlass13device_kernelINS_4gemm6kernel13GemmUniversalIN4cute5tupleIJiiiiEEENS1_10collective13CollectiveMmaINS1_34MainloopSm90TmaGmmaWarpSpecializedILi2ENS5_IJNS4_1CILi2EEENSA_ILi1EEESC_EEENS1_35KernelTmaWarpSpecializedCooperativeEEENS5_IJNSA_ILi256EEENSA_ILi128EEENSA_ILi64EEEEEEfNS5_IJlSC_lEEEfSK_NS4_8TiledMMAINS4_8MMA_AtomIJNS4_4SM904GMMA30MMA_64x128x8_F32TF32TF32_SS_TNILNSO_7ScaleInE1ELSQ_1EEEEEENS4_6LayoutISD_NS5_IJSC_NSA_ILi0EEESU_EEEEENS5_IJNS4_10UnderscoreESX_SX_EEEEENS4_13SM90_TMA_LOADENS4_14ComposedLayoutINS4_7SwizzleILi3ELi4ELi3EEENS4_18smem_ptr_flag_bitsILi32EEENST_INS5_IJNSA_ILi8EEENSA_ILi32EEEEEENS5_IJS17_SC_EEEEEEEvNS4_8identityENS4_23SM90_TMA_LOAD_MULTICASTES1B_vS1C_EENS_8epilogue10collective6detail29Sm90TmaWarpSpecializedAdapterINS1G_15DefaultEpilogueIfSK_SK_NS1F_6thread17LinearCombinationIfLi1EffLNS1K_9ScaleType4KindE0ELNS_15FloatRoundStyleE2EfEENS1_15EpilogueDefaultEEEEEvvEEEEvNT_6ParamsE,"",@"SHT_CUDA_INFO"
	.sectionflags	@""
	.align	4


	//----- nvinfo : EIATTR_CUDA_API_VERSION
	.align		4
        /*0000*/ 	.byte	0x04, 0x37
        /*0002*/ 	.short	(.L_21 - .L_20)
.L_20:
        /*0004*/ 	.word	0x00000082


	//----- nvinfo : EIATTR_KPARAM_INFO
	.align		4
.L_21:
        /*0008*/ 	.byte	0x04, 0x17
        /*000a*/ 	.short	(.L_23 - .L_22)
.L_22:
        /*000c*/ 	.word	0x00000000
        /*0010*/ 	.short	0x0000
        /*0012*/ 	.short	0x0070
        /*0014*/ 	.byte	0x00, 0xf0, 0x01, 0x10


	//----- nvinfo : EIATTR_SPARSE_MMA_MASK
	.align		4
.L_23:
        /*0018*/ 	.byte	0x03, 0x50
        /*001a*/ 	.short	0x0000


	//----- nvinfo : EIATTR_MAXREG_COUNT
	.align		4
        /*001c*/ 	.byte	0x03, 0x1b
        /*001e*/ 	.short	0x00a8


	//----- nvinfo : EIATTR_NUM_BARRIERS
	.align		4
        /*0020*/ 	.byte	0x02, 0x4c
        /*0022*/ 	.byte	0x01
	.zero		1


	//----- nvinfo : EIATTR_EXTERNS
	.align		4
        /*0024*/ 	.byte	0x04, 0x0f
        /*0026*/ 	.short	(.L_25 - .L_24)


	//   ....[0]....
	.align		4
.L_24:
        /*0028*/ 	.word	index@(__assertfail)


	//----- nvinfo : EIATTR_MERCURY_ISA_VERSION
	.align		4
.L_25:
        /*002c*/ 	.byte	0x03, 0x5f
        /*002e*/ 	.short	0x0101


	//----- nvinfo : EIATTR_INT_WARP_WIDE_INSTR_OFFSETS
	.align		4
        /*0030*/ 	.byte	0x04, 0x31
        /*0032*/ 	.short	(.L_27 - .L_26)


	//   ....[0]....
.L_26:
        /*0034*/ 	.word	0x00000450


	//   ....[1]....
        /*0038*/ 	.word	0x00000480


	//   ....[2]....
        /*003c*/ 	.word	0x00000630


	//   ....[3]....
        /*0040*/ 	.word	0x00002520


	//----- nvinfo : EIATTR_COOP_GROUP_MASK_REGIDS
	.align		4
.L_27:
        /*0044*/ 	.byte	0x04, 0x29
        /*0046*/ 	.short	(.L_29 - .L_28)


	//   ....[0]....
.L_28:
        /*0048*/ 	.word	0xffffffff


	//   ....[1]....
        /*004c*/ 	.word	0xffffffff


	//   ....[2]....
        /*0050*/ 	.word	0xffffffff


	//   ....[3]....
        /*0054*/ 	.word	0xffffffff


	//   ....[4]....
        /*0058*/ 	.word	0xffffffff


	//   ....[5]....
        /*005c*/ 	.word	0xffffffff


	//----- nvinfo : EIATTR_COOP_GROUP_INSTR_OFFSETS
	.align		4
.L_29:
        /*0060*/ 	.byte	0x04, 0x28
        /*0062*/ 	.short	(.L_31 - .L_30)


	//   ....[0]....
.L_30:
        /*0064*/ 	.word	0x00000060


	//   ....[1]....
        /*0068*/ 	.word	0x00000070


	//   ....[2]....
        /*006c*/ 	.word	0x00000130


	//   ....[3]....
        /*0070*/ 	.word	0x00000290


	//   ....[4]....
        /*0074*/ 	.word	0x000007b0


	//   ....[5]....
        /*0078*/ 	.word	0x00001200


	//----- nvinfo : EIATTR_REG_RECONFIG
	.align		4
.L_31:
        /*007c*/ 	.byte	0x01, 0x54
	.zero		2


	//----- nvinfo : EIATTR_SYSCALL_OFFSETS
	.align		4
        /*0080*/ 	.byte	0x04, 0x46
        /*0082*/ 	.short	(.L_33 - .L_32)


	//   ....[0]....
.L_32:
        /*0084*/ 	.word	0x000013c0


	//----- nvinfo : EIATTR_MBARRIER_INSTR_OFFSETS
	.align		4
.L_33:
        /*0088*/ 	.byte	0x04, 0x39
        /*008a*/ 	.short	(.L_35 - .L_34)


	//   ....[0]....
.L_34:
        /*008c*/ 	.word	0x00000230
        /*0090*/ 	.word	0x000000ff
        /*0094*/ 	.word	0x00000000
        /*0098*/ 	.short	0x0100
        /*009a*/ 	.byte	0x08
	.zero		1


	//   ....[1]....
        /*009c*/ 	.word	0x00000240
        /*00a0*/ 	.word	0x000000ff
        /*00a4*/ 	.word	0x00000010
        /*00a8*/ 	.short	0x0100
        /*00aa*/ 	.byte	0x08
	.zero		1


	//   ....[2]....
        /*00ac*/ 	.word	0x00000250
        /*00b0*/ 	.word	0x000000ff
        /*00b4*/ 	.word	0x00000008
        /*00b8*/ 	.short	0x0100
        /*00ba*/ 	.byte	0x08
	.zero		1


	//   ....[3]....
        /*00bc*/ 	.word	0x00000260
        /*00c0*/ 	.word	0x000000ff
        /*00c4*/ 	.word	0x00000018
        /*00c8*/ 	.short	0x0100
        /*00ca*/ 	.byte	0x08
	.zero		1


	//   ....[4]....
        /*00cc*/ 	.word	0x000006b0
        /*00d0*/ 	.word	0x000000ff
        /*00d4*/ 	.word	0x00000030
        /*00d8*/ 	.short	0x0100
        /*00da*/ 	.byte	0x06
	.zero		1


	//   ....[5]....
        /*00dc*/ 	.word	0x00000740
        /*00e0*/ 	.word	0x000000ff
        /*00e4*/ 	.word	0x00000038
        /*00e8*/ 	.short	0x0100
        /*00ea*/ 	.byte	0x06
	.zero		1


	//   ....[6]....
        /*00ec*/ 	.word	0x00001480
        /*00f0*/ 	.word	0x00000003
        /*00f4*/ 	.word	0x00000000
        /*00f8*/ 	.short	0x010a
        /*00fa*/ 	.byte	0x3f
	.zero		1


	//   ....[7]....
        /*00fc*/ 	.word	0x000014c0
        /*0100*/ 	.word	0x00000003
        /*0104*/ 	.word	0x00000000
        /*0108*/ 	.short	0x010a
        /*010a*/ 	.byte	0x3f
	.zero		1


	//   ....[8]....
        /*010c*/ 	.word	0x00001ce0
        /*0110*/ 	.word	0x00000005
        /*0114*/ 	.word	0x00000000
        /*0118*/ 	.short	0x010a
        /*011a*/ 	.byte	0x3f
	.zero		1


	//   ....[9]....
        /*011c*/ 	.word	0x00001d20
        /*0120*/ 	.word	0x00000005
        /*0124*/ 	.word	0x00000000
        /*0128*/ 	.short	0x010a
        /*012a*/ 	.byte	0x3f
	.zero		1


	//   ....[10]....
        /*012c*/ 	.word	0x000023c0
        /*0130*/ 	.word	0x00000005
        /*0134*/ 	.word	0x00000000
        /*0138*/ 	.short	0x0101
        /*013a*/ 	.byte	0x3f
	.zero		1


	//   ....[11]....
        /*013c*/ 	.word	0x000025a0
        /*0140*/ 	.word	0x00000003
        /*0144*/ 	.word	0x00000000
        /*0148*/ 	.short	0x0101
        /*014a*/ 	.byte	0x3f
	.zero		1


	//   ....[12]....
        /*014c*/ 	.word	0x00009e40
        /*0150*/ 	.word	0x00000014
        /*0154*/ 	.word	0x00000010
        /*0158*/ 	.short	0x010a
        /*015a*/ 	.byte	0x3f
	.zero		1


	//   ....[13]....
        /*015c*/ 	.word	0x0000a2c0
        /*0160*/ 	.word	0x00000005
        /*0164*/ 	.word	0x00000038
        /*0168*/ 	.short	0x0101
        /*016a*/ 	.byte	0x3f
	.zero		1


	//   ....[14]....
        /*016c*/ 	.word	0x0000a9e0
        /*0170*/ 	.word	0x00000007
        /*0174*/ 	.word	0x00000000
        /*0178*/ 	.short	0x010a
        /*017a*/ 	.byte	0x3f
	.zero		1


	//   ....[15]....
        /*017c*/ 	.word	0x0000aa60
        /*0180*/ 	.word	0x00000003
        /*0184*/ 	.word	0x00000000
        /*0188*/ 	.short	0x010a
        /*018a*/ 	.byte	0x3f
	.zero		1


	//   ....[16]....
        /*018c*/ 	.word	0x0000aac0
        /*0190*/ 	.word	0x00000003
        /*0194*/ 	.word	0x00000000
        /*0198*/ 	.short	0x010a
        /*019a*/ 	.byte	0x3f
	.zero		1


	//   ....[17]....
        /*019c*/ 	.word	0x0000ab10
        /*01a0*/ 	.word	0x00000005
        /*01a4*/ 	.word	0x00000000
        /*01a8*/ 	.short	0x010a
        /*01aa*/ 	.byte	0x3f
	.zero		1


	//   ....[18]....
        /*01ac*/ 	.word	0x0000abe0
        /*01b0*/ 	.word	0x00000014
        /*01b4*/ 	.word	0x00000010
        /*01b8*/ 	.short	0x010a
        /*01ba*/ 	.byte	0x3f
	.zero		1


	//   ....[19]....
        /*01bc*/ 	.word	0x0000acb0
        /*01c0*/ 	.word	0x00000007
        /*01c4*/ 	.word	0x00000000
        /*01c8*/ 	.short	0x010a
        /*01ca*/ 	.byte	0x3f
	.zero		1


	//----- nvinfo : EIATTR_NUM_MBARRIERS
	.align		4
.L_35:
        /*01cc*/ 	.byte	0x03, 0x38
        /*01ce*/ 	.short	0x0006


	//----- nvinfo : EIATTR_EXIT_INSTR_OFFSETS
	.align		4
        /*01d0*/ 	.byte	0x04, 0x1c
        /*01d2*/ 	.short	(.L_37 - .L_36)


	//   ....[0]....
.L_36:
        /*01d4*/ 	.word	0x00000910


	//   ....[1]....
        /*01d8*/ 	.word	0x00001130


	//   ....[2]....
        /*01dc*/ 	.word	0x00009550


	//   ....[3]....
        /*01e0*/ 	.word	0x00009ab0


	//   ....[4]....
        /*01e4*/ 	.word	0x0000aab0


	//----- nvinfo : EIATTR_MAX_THREADS
	.align		4
.L_37:
        /*01e8*/ 	.byte	0x04, 0x05
        /*01ea*/ 	.short	(.L_39 - .L_38)
.L_38:
        /*01ec*/ 	.word	0x00000180
        /*01f0*/ 	.word	0x00000001
        /*01f4*/ 	.word	0x00000001


	//----- nvinfo : EIATTR_CRS_STACK_SIZE
	.align		4
.L_39:
        /*01f8*/ 	.byte	0x04, 0x1e
        /*01fa*/ 	.short	(.L_41 - .L_40)
.L_40:
        /*01fc*/ 	.word	0x00000000


	//----- nvinfo : EIATTR_CBANK_PARAM_SIZE
	.align		4
.L_41:
        /*0200*/ 	.byte	0x03, 0x19
        /*0202*/ 	.short	0x0470


	//----- nvinfo : EIATTR_PARAM_CBANK
	.align		4
        /*0204*/ 	.byte	0x04, 0x0a
        /*0206*/ 	.short	(.L_43 - .L_42)
	.align		4
.L_42:
        /*0208*/ 	.word	index@(.nv.constant0._ZN7cutlass13device_kernelINS_4gemm6kernel13GemmUniversalIN4cute5tupleIJiiiiEEENS1_10collective13CollectiveMmaINS1_34MainloopSm90TmaGmmaWarpSpecializedILi2ENS5_IJNS4_1CILi2EEENSA_ILi1EEESC_EEENS1_35KernelTmaWarpSpecializedCooperativeEEENS5_IJNSA_ILi256EEENSA_ILi128EEENSA_ILi64EEEEEEfNS5_IJlSC_lEEEfSK_NS4_8TiledMMAINS4_8MMA_AtomIJNS4_4SM904GMMA30MMA_64x128x8_F32TF32TF32_SS_TNILNSO_7ScaleInE1ELSQ_1EEEEEENS4_6LayoutISD_NS5_IJSC_NSA_ILi0EEESU_EEEEENS5_IJNS4_10UnderscoreESX_SX_EEEEENS4_13SM90_TMA_LOADENS4_14ComposedLayoutINS4_7SwizzleILi3ELi4ELi3EEENS4_18smem_ptr_flag_bitsILi32EEENST_INS5_IJNSA_ILi8EEENSA_ILi32EEEEEENS5_IJS17_SC_EEEEEEEvNS4_8identityENS4_23SM90_TMA_LOAD_MULTICASTES1B_vS1C_EENS_8epilogue10collective6detail29Sm90TmaWarpSpecializedAdapterINS1G_15DefaultEpilogueIfSK_SK_NS1F_6thread17LinearCombinationIfLi1EffLNS1K_9ScaleType4KindE0ELNS_15FloatRoundStyleE2EfEENS1_15EpilogueDefaultEEEEEvvEEEEvNT_6ParamsE)
        /*020c*/ 	.short	0x0210
        /*020e*/ 	.short	0x0470


	//----- nvinfo : EIATTR_SW_WAR
	.align		4
.L_43:
        /*0210*/ 	.byte	0x04, 0x36
        /*0212*/ 	.short	(.L_45 - .L_44)
.L_44:
        /*0214*/ 	.word	0x00000008
.L_45:


//--------------------- .nv.callgraph             --------------------------
	.section	.nv.callgraph,"",@"SHT_CUDA_CALLGRAPH"
	.align	4
	.sectionentsize	8
	.align		4
        /*0000*/ 	.word	0x00000000
	.align		4
        /*0004*/ 	.word	0xffffffff
	.align		4
        /*0008*/ 	.word	index@(_ZN7cutlass13device_kernelINS_4gemm6kernel13GemmUniversalIN4cute5tupleIJiiiiEEENS1_10collective13CollectiveMmaINS1_34MainloopSm90TmaGmmaWarpSpecializedILi2ENS5_IJNS4_1CILi2EEENSA_ILi1EEESC_EEENS1_35KernelTmaWarpSpecializedCooperativeEEENS5_IJNSA_ILi256EEENSA_ILi128EEENSA_ILi64EEEEEEfNS5_IJlSC_lEEEfSK_NS4_8TiledMMAINS4_8MMA_AtomIJNS4_4SM904GMMA30MMA_64x128x8_F32TF32TF32_SS_TNILNSO_7ScaleInE1ELSQ_1EEEEEENS4_6LayoutISD_NS5_IJSC_NSA_ILi0EEESU_EEEEENS5_IJNS4_10UnderscoreESX_SX_EEEEENS4_13SM90_TMA_LOADENS4_14ComposedLayoutINS4_7SwizzleILi3ELi4ELi3EEENS4_18smem_ptr_flag_bitsILi32EEENST_INS5_IJNSA_ILi8EEENSA_ILi32EEEEEENS5_IJS17_SC_EEEEEEEvNS4_8identityENS4_23SM90_TMA_LOAD_MULTICASTES1B_vS1C_EENS_8epilogue10collective6detail29Sm90TmaWarpSpecializedAdapterINS1G_15DefaultEpilogueIfSK_SK_NS1F_6thread17LinearCombinationIfLi1EffLNS1K_9ScaleType4KindE0ELNS_15FloatRoundStyleE2EfEENS1_15EpilogueDefaultEEEEEvvEEEEvNT_6ParamsE)
	.align		4
        /*000c*/ 	.word	index@(__assertfail)
	.align		4
        /*0010*/ 	.word	0x00000000
	.align		4
        /*0014*/ 	.word	0xfffffffe
	.align		4
        /*0018*/ 	.word	0x00000000
	.align		4
        /*001c*/ 	.word	0xfffffffd
	.align		4
        /*0020*/ 	.word	0x00000000
	.align		4
        /*0024*/ 	.word	0xfffffffc


//--------------------- .nv.constant4             --------------------------
	.section	.nv.constant4,"a",@progbits
	.align	8
	.align		8
.nv.constant4:
        /*0000*/ 	.dword	__assertfail
	.align		8
        /*0008*/ 	.dword	__unnamed_1
	.align		8
        /*0010*/ 	.dword	_ZN40_INTERNAL_4e8c475e_4_k_cu_1982e833_233884cuda3std3__45__cpo5beginE
	.align		8
        /*0018*/ 	.dword	_ZN40_INTERNAL_4e8c475e_4_k_cu_1982e833_233884cuda3std3__45__cpo3endE
	.align		8
        /*0020*/ 	.dword	_ZN40_INTERNAL_4e8c475e_4_k_cu_1982e833_233884cuda3std3__45__cpo6cbeginE
	.align		8
        /*0028*/ 	.dword	_ZN40_INTERNAL_4e8c475e_4_k_cu_1982e833_233884cuda3std3__45__cpo4cendE
	.align		8
        /*0030*/ 	.dword	_ZN40_INTERNAL_4e8c475e_4_k_cu_1982e833_233884cuda3std3__442_GLOBAL__N__4e8c475e_4_k_cu_1982e833_233886ignoreE
	.align		8
        /*0038*/ 	.dword	_ZN40_INTERNAL_4e8c475e_4_k_cu_1982e833_233884cuda3std3__419piecewise_constructE
	.align		8
        /*0040*/ 	.dword	_ZN40_INTERNAL_4e8c475e_4_k_cu_1982e833_233884cuda3std3__48in_placeE
	.align		8
        /*0048*/ 	.dword	_ZN40_INTERNAL_4e8c475e_4_k_cu_1982e833_233884cuda3std6ranges3__45__cpo4swapE
	.align		8
        /*0050*/ 	.dword	_ZN40_INTERNAL_4e8c475e_4_k_cu_1982e833_233884cuda3std6ranges3__45__cpo9iter_moveE
	.align		8
        /*0058*/ 	.dword	_ZN40_INTERNAL_4e8c475e_4_k_cu_1982e833_233884cute7productE
	.align		8
        /*0060*/ 	.dword	_ZN40_INTERNAL_4e8c475e_4_k_cu_1982e833_233884cute1_E
	.align		8
        /*0068*/ 	.dword	$str$22
	.align		8
        /*0070*/ 	.dword	$str$23


//--------------------- .text._ZN7cutlass13device_kernelINS_4gemm6kernel13GemmUniversalIN4cute5tupleIJiiiiEEENS1_10collective13CollectiveMmaINS1_34MainloopSm90TmaGmmaWarpSpecializedILi2ENS5_IJNS4_1CILi2EEENSA_ILi1EEESC_EEENS1_35KernelTmaWarpSpecializedCooperativeEEENS5_IJNSA_ILi256EEENSA_ILi128EEENSA_ILi64EEEEEEfNS5_IJlSC_lEEEfSK_NS4_8TiledMMAINS4_8MMA_AtomIJNS4_4SM904GMMA30MMA_64x128x8_F32TF32TF32_SS_TNILNSO_7ScaleInE1ELSQ_1EEEEEENS4_6LayoutISD_NS5_IJSC_NSA_ILi0EEESU_EEEEENS5_IJNS4_10UnderscoreESX_SX_EEEEENS4_13SM90_TMA_LOADENS4_14ComposedLayoutINS4_7SwizzleILi3ELi4ELi3EEENS4_18smem_ptr_flag_bitsILi32EEENST_INS5_IJNSA_ILi8EEENSA_ILi32EEEEEENS5_IJS17_SC_EEEEEEEvNS4_8identityENS4_23SM90_TMA_LOAD_MULTICASTES1B_vS1C_EENS_8epilogue10collective6detail29Sm90TmaWarpSpecializedAdapterINS1G_15DefaultEpilogueIfSK_SK_NS1F_6thread17LinearCombinationIfLi1EffLNS1K_9ScaleType4KindE0ELNS_15FloatRoundStyleE2EfEENS1_15EpilogueDefaultEEEEEvvEEEEvNT_6ParamsE --------------------------
	.section	.text._ZN7cutlass13device_kernelINS_4gemm6kernel13GemmUniversalIN4cute5tupleIJiiiiEEENS1_10collective13CollectiveMmaINS1_34MainloopSm90TmaGmmaWarpSpecializedILi2ENS5_IJNS4_1CILi2EEENSA_ILi1EEESC_EEENS1_35KernelTmaWarpSpecializedCooperativeEEENS5_IJNSA_ILi256EEENSA_ILi128EEENSA_ILi64EEEEEEfNS5_IJlSC_lEEEfSK_NS4_8TiledMMAINS4_8MMA_AtomIJNS4_4SM904GMMA30MMA_64x128x8_F32TF32TF32_SS_TNILNSO_7ScaleInE1ELSQ_1EEEEEENS4_6LayoutISD_NS5_IJSC_NSA_ILi0EEESU_EEEEENS5_IJNS4_10UnderscoreESX_SX_EEEEENS4_13SM90_TMA_LOADENS4_14ComposedLayoutINS4_7SwizzleILi3ELi4ELi3EEENS4_18smem_ptr_flag_bitsILi32EEENST_INS5_IJNSA_ILi8EEENSA_ILi32EEEEEENS5_IJS17_SC_EEEEEEEvNS4_8identityENS4_23SM90_TMA_LOAD_MULTICASTES1B_vS1C_EENS_8epilogue10collective6detail29Sm90TmaWarpSpecializedAdapterINS1G_15DefaultEpilogueIfSK_SK_NS1F_6thread17LinearCombinationIfLi1EffLNS1K_9ScaleType4KindE0ELNS_15FloatRoundStyleE2EfEENS1_15EpilogueDefaultEEEEEvvEEEEvNT_6ParamsE,"ax",@progbits
	.align	128
.text._ZN7cutlass13device_kernelINS_4gemm6kernel13GemmUniversalIN4cute5tupleIJiiiiEEENS1_10collective13CollectiveMmaINS1_34MainloopSm90TmaGmmaWarpSpecializedILi2ENS5_IJNS4_1CILi2EEENSA_ILi1EEESC_EEENS1_35KernelTmaWarpSpecializedCooperativeEEENS5_IJNSA_ILi256EEENSA_ILi128EEENSA_ILi64EEEEEEfNS5_IJlSC_lEEEfSK_NS4_8TiledMMAINS4_8MMA_AtomIJNS4_4SM904GMMA30MMA_64x128x8_F32TF32TF32_SS_TNILNSO_7ScaleInE1ELSQ_1EEEEEENS4_6LayoutISD_NS5_IJSC_NSA_ILi0EEESU_EEEEENS5_IJNS4_10UnderscoreESX_SX_EEEEENS4_13SM90_TMA_LOADENS4_14ComposedLayoutINS4_7SwizzleILi3ELi4ELi3EEENS4_18smem_ptr_flag_bitsILi32EEENST_INS5_IJNSA_ILi8EEENSA_ILi32EEEEEENS5_IJS17_SC_EEEEEEEvNS4_8identityENS4_23SM90_TMA_LOAD_MULTICASTES1B_vS1C_EENS_8epilogue10collective6detail29Sm90TmaWarpSpecializedAdapterINS1G_15DefaultEpilogueIfSK_SK_NS1F_6thread17LinearCombinationIfLi1EffLNS1K_9ScaleType4KindE0ELNS_15FloatRoundStyleE2EfEENS1_15EpilogueDefaultEEEEEvvEEEEvNT_6ParamsE:
        .type           _ZN7cutlass13device_kernelINS_4gemm6kernel13GemmUniversalIN4cute5tupleIJiiiiEEENS1_10collective13CollectiveMmaINS1_34MainloopSm90TmaGmmaWarpSpecializedILi2ENS5_IJNS4_1CILi2EEENSA_ILi1EEESC_EEENS1_35KernelTmaWarpSpecializedCooperativeEEENS5_IJNSA_ILi256EEENSA_ILi128EEENSA_ILi64EEEEEEfNS5_IJlSC_lEEEfSK_NS4_8TiledMMAINS4_8MMA_AtomIJNS4_4SM904GMMA30MMA_64x128x8_F32TF32TF32_SS_TNILNSO_7ScaleInE1ELSQ_1EEEEEENS4_6LayoutISD_NS5_IJSC_NSA_ILi0EEESU_EEEEENS5_IJNS4_10UnderscoreESX_SX_EEEEENS4_13SM90_TMA_LOADENS4_14ComposedLayoutINS4_7SwizzleILi3ELi4ELi3EEENS4_18smem_ptr_flag_bitsILi32EEENST_INS5_IJNSA_ILi8EEENSA_ILi32EEEEEENS5_IJS17_SC_EEEEEEEvNS4_8identityENS4_23SM90_TMA_LOAD_MULTICASTES1B_vS1C_EENS_8epilogue10collective6detail29Sm90TmaWarpSpecializedAdapterINS1G_15DefaultEpilogueIfSK_SK_NS1F_6thread17LinearCombinationIfLi1EffLNS1K_9ScaleType4KindE0ELNS_15FloatRoundStyleE2EfEENS1_15EpilogueDefaultEEEEEvvEEEEvNT_6ParamsE,@function
        .size           _ZN7cutlass13device_kernelINS_4gemm6kernel13GemmUniversalIN4cute5tupleIJiiiiEEENS1_10collective13CollectiveMmaINS1_34MainloopSm90TmaGmmaWarpSpecializedILi2ENS5_IJNS4_1CILi2EEENSA_ILi1EEESC_EEENS1_35KernelTmaWarpSpecializedCooperativeEEENS5_IJNSA_ILi256EEENSA_ILi128EEENSA_ILi64EEEEEEfNS5_IJlSC_lEEEfSK_NS4_8TiledMMAINS4_8MMA_AtomIJNS4_4SM904GMMA30MMA_64x128x8_F32TF32TF32_SS_TNILNSO_7ScaleInE1ELSQ_1EEEEEENS4_6LayoutISD_NS5_IJSC_NSA_ILi0EEESU_EEEEENS5_IJNS4_10UnderscoreESX_SX_EEEEENS4_13SM90_TMA_LOADENS4_14ComposedLayoutINS4_7SwizzleILi3ELi4ELi3EEENS4_18smem_ptr_flag_bitsILi32EEENST_INS5_IJNSA_ILi8EEENSA_ILi32EEEEEENS5_IJS17_SC_EEEEEEEvNS4_8identityENS4_23SM90_TMA_LOAD_MULTICASTES1B_vS1C_EENS_8epilogue10collective6detail29Sm90TmaWarpSpecializedAdapterINS1G_15DefaultEpilogueIfSK_SK_NS1F_6thread17LinearCombinationIfLi1EffLNS1K_9ScaleType4KindE0ELNS_15FloatRoundStyleE2EfEENS1_15EpilogueDefaultEEEEEvvEEEEvNT_6ParamsE,(.L_x_319 - _ZN7cutlass13device_kernelINS_4gemm6kernel13GemmUniversalIN4cute5tupleIJiiiiEEENS1_10collective13CollectiveMmaINS1_34MainloopSm90TmaGmmaWarpSpecializedILi2ENS5_IJNS4_1CILi2EEENSA_ILi1EEESC_EEENS1_35KernelTmaWarpSpecializedCooperativeEEENS5_IJNSA_ILi256EEENSA_ILi128EEENSA_ILi64EEEEEEfNS5_IJlSC_lEEEfSK_NS4_8TiledMMAINS4_8MMA_AtomIJNS4_4SM904GMMA30MMA_64x128x8_F32TF32TF32_SS_TNILNSO_7ScaleInE1ELSQ_1EEEEEENS4_6LayoutISD_NS5_IJSC_NSA_ILi0EEESU_EEEEENS5_IJNS4_10UnderscoreESX_SX_EEEEENS4_13SM90_TMA_LOADENS4_14ComposedLayoutINS4_7SwizzleILi3ELi4ELi3EEENS4_18smem_ptr_flag_bitsILi32EEENST_INS5_IJNSA_ILi8EEENSA_ILi32EEEEEENS5_IJS17_SC_EEEEEEEvNS4_8identityENS4_23SM90_TMA_LOAD_MULTICASTES1B_vS1C_EENS_8epilogue10collective6detail29Sm90TmaWarpSpecializedAdapterINS1G_15DefaultEpilogueIfSK_SK_NS1F_6thread17LinearCombinationIfLi1EffLNS1K_9ScaleType4KindE0ELNS_15FloatRoundStyleE2EfEENS1_15EpilogueDefaultEEEEEvvEEEEvNT_6ParamsE)
        .other          _ZN7cutlass13device_kernelINS_4gemm6kernel13GemmUniversalIN4cute5tupleIJiiiiEEENS1_10collective13CollectiveMmaINS1_34MainloopSm90TmaGmmaWarpSpecializedILi2ENS5_IJNS4_1CILi2EEENSA_ILi1EEESC_EEENS1_35KernelTmaWarpSpecializedCooperativeEEENS5_IJNSA_ILi256EEENSA_ILi128EEENSA_ILi64EEEEEEfNS5_IJlSC_lEEEfSK_NS4_8TiledMMAINS4_8MMA_AtomIJNS4_4SM904GMMA30MMA_64x128x8_F32TF32TF32_SS_TNILNSO_7ScaleInE1ELSQ_1EEEEEENS4_6LayoutISD_NS5_IJSC_NSA_ILi0EEESU_EEEEENS5_IJNS4_10UnderscoreESX_SX_EEEEENS4_13SM90_TMA_LOADENS4_14ComposedLayoutINS4_7SwizzleILi3ELi4ELi3EEENS4_18smem_ptr_flag_bitsILi32EEENST_INS5_IJNSA_ILi8EEENSA_ILi32EEEEEENS5_IJS17_SC_EEEEEEEvNS4_8identityENS4_23SM90_TMA_LOAD_MULTICASTES1B_vS1C_EENS_8epilogue10collective6detail29Sm90TmaWarpSpecializedAdapterINS1G_15DefaultEpilogueIfSK_SK_NS1F_6thread17LinearCombinationIfLi1EffLNS1K_9ScaleType4KindE0ELNS_15FloatRoundStyleE2EfEENS1_15EpilogueDefaultEEEEEvvEEEEvNT_6ParamsE,@"STO_CUDA_ENTRY STV_DEFAULT"
_ZN7cutlass13device_kernelINS_4gemm6kernel13GemmUniversalIN4cute5tupleIJiiiiEEENS1_10collective13CollectiveMmaINS1_34MainloopSm90TmaGmmaWarpSpecializedILi2ENS5_IJNS4_1CILi2EEENSA_ILi1EEESC_EEENS1_35KernelTmaWarpSpecializedCooperativeEEENS5_IJNSA_ILi256EEENSA_ILi128EEENSA_ILi64EEEEEEfNS5_IJlSC_lEEEfSK_NS4_8TiledMMAINS4_8MMA_AtomIJNS4_4SM904GMMA30MMA_64x128x8_F32TF32TF32_SS_TNILNSO_7ScaleInE1ELSQ_1EEEEEENS4_6LayoutISD_NS5_IJSC_NSA_ILi0EEESU_EEEEENS5_IJNS4_10UnderscoreESX_SX_EEEEENS4_13SM90_TMA_LOADENS4_14ComposedLayoutINS4_7SwizzleILi3ELi4ELi3EEENS4_18smem_ptr_flag_bitsILi32EEENST_INS5_IJNSA_ILi8EEENSA_ILi32EEEEEENS5_IJS17_SC_EEEEEEEvNS4_8identityENS4_23SM90_TMA_LOAD_MULTICASTES1B_vS1C_EENS_8epilogue10collective6detail29Sm90TmaWarpSpecializedAdapterINS1G_15DefaultEpilogueIfSK_SK_NS1F_6thread17LinearCombinationIfLi1EffLNS1K_9ScaleType4KindE0ELNS_15FloatRoundStyleE2EfEENS1_15EpilogueDefaultEEEEEvvEEEEvNT_6ParamsE:
[----:B------:R-:W0:Y:S01]  /*0000*/  LDC R1, c[0x0][0x28] ;  /* 0x00000a00ff017b82 */ /* 0x000e220000000800 */
[----:B------:R-:W1:Y:S01]  /*0010*/  S2R R18, SR_TID.X ;  /* 0x0000000000127919 */ /* 0x000e620000002100 */
[----:B------:R-:W-:Y:S01]  /*0020*/  ELECT P0, URZ, PT ;  /* 0x00000000003f782f */ /* 0x000fe20003800000 */
[----:B------:R-:W-:Y:S01]  /*0030*/  BSSY B0, `(.L_x_0) ;  /* 0x000000f000007945 */ /* 0x000fe20003800000 */
[--C-:B-1----:R-:W-:Y:S02]  /*0040*/  SHF.R.U32.HI R0, RZ, 0x5, R18.reuse ;  /* 0x00000005ff007819 */ /* 0x102fe40000011612 */
[----:B------:R-:W-:-:S03]  /*0050*/  SHF.R.U32.HI R3, RZ, 0x7, R18 ;  /* 0x00000007ff037819 */ /* 0x000fc60000011612 */
[----:B------:R-:W1:Y:S04]  /*0060*/  SHFL.IDX PT, R2, R0, RZ, 0x1f ;  /* 0x00001fff00027589 */ /* 0x000e6800000e0000 */
[----:B------:R2:W3:Y:S01]  /*0070*/  SHFL.IDX PT, R5, R3, RZ, 0x1f ;  /* 0x00001fff03057589 */ /* 0x0004e200000e0000 */
[----:B-1----:R-:W-:-:S13]  /*0080*/  ISETP.NE.OR P0, PT, R2, RZ, !P0 ;  /* 0x000000ff0200720c */ /* 0x002fda0004705670 */
[----:B0-23--:R-:W-:Y:S05]  /*0090*/  @P0 BRA `(.L_x_1) ;  /* 0x0000000000200947 */ /* 0x00dfea0003800000 */
[----:B------:R-:W-:Y:S02]  /*00a0*/  ULDC.64 UR4, c[0x0][0x198] ;  /* 0x0000660000047ab9 */ /* 0x000fe40000000a00 */
[----:B------:R-:W-:Y:S02]  /*00b0*/  UIADD3 UR6, UP0, UR4, 0xf0, URZ ;  /* 0x000000f004067890 */ /* 0x000fe4000ff1e03f */
[----:B------:R-:W-:Y:S02]  /*00c0*/  UIADD3 UR4, UP1, UR4, 0x1f0, URZ ;  /* 0x000001f004047890 */ /* 0x000fe4000ff3e03f */
[----:B------:R-:W-:Y:S02]  /*00d0*/  UIADD3.X UR7, URZ, UR5, URZ, UP0, !UPT ;  /* 0x000000053f077290 */ /* 0x000fe400087fe43f */
[----:B------:R-:W-:-:S07]  /*00e0*/  UIADD3.X UR5, URZ, UR5, URZ, UP1, !UPT ;  /* 0x000000053f057290 */ /* 0x000fce0008ffe43f */
[----:B------:R0:W-:Y:S02]  /*00f0*/  UTMACCTL.PF [UR6] ;  /* 0x00000000060079b9 */ /* 0x0001e40008040000 */
[----:B------:R0:W-:Y:S02]  /*0100*/  UTMACCTL.PF [UR4] ;  /* 0x00000000040079b9 */ /* 0x0001e40008040000 */
[----:B0-----:R-:W-:Y:S01]  /*0110*/  NOP ;  /* 0x0000000000007918 */ /* 0x001fe20000000000 */
.L_x_1:
[----:B------:R-:W-:Y:S05]  /*0120*/  BSYNC B0 ;  /* 0x0000000000007941 */ /* 0x000fea0003800000 */
.L_x_0:
[----:B------:R-:W0:Y:S02]  /*0130*/  SHFL.IDX PT, R3, R0, RZ, 0x1f ;  /* 0x00001fff00037589 */ /* 0x000e2400000e0000 */
[----:B0-----:R-:W-:-:S13]  /*0140*/  ISETP.NE.AND P0, PT, R3, RZ, PT ;  /* 0x000000ff0300720c */ /* 0x001fda0003f05270 */
[----:B------:R-:W-:Y:S05]  /*0150*/  @P0 BRA `(.L_x_2) ;  /* 0x0000000000480947 */ /* 0x000fea0003800000 */
[----:B------:R-:W0:Y:S01]  /*0160*/  S2UR UR8, SR_CgaCtaId ;  /* 0x00000000000879c3 */ /* 0x000e220000008800 */
[----:B------:R-:W-:Y:S01]  /*0170*/  UMOV UR4, 0x400 ;  /* 0x0000040000047882 */ /* 0x000fe20000000000 */
[----:B------:R-:W-:Y:S01]  /*0180*/  UMOV UR5, 0x1 ;  /* 0x0000000100057882 */ /* 0x000fe20000000000 */
[----:B------:R-:W-:Y:S01]  /*0190*/  UMOV UR6, 0x4 ;  /* 0x0000000400067882 */ /* 0x000fe20000000000 */
[----:B------:R-:W-:Y:S01]  /*01a0*/  ELECT P0, URZ, PT ;  /* 0x00000000003f782f */ /* 0x000fe20003800000 */
[----:B------:R-:W-:-:S04]  /*01b0*/  UIADD3 UR6, -UR6, 0x100000, URZ ;  /* 0x0010000006067890 */ /* 0x000fc8000fffe13f */
[----:B------:R-:W-:Y:S02]  /*01c0*/  USHF.L.U32 UR7, UR6, 0xb, URZ ;  /* 0x0000000b06077899 */ /* 0x000fe4000800063f */
[----:B------:R-:W-:Y:S02]  /*01d0*/  USHF.L.U32 UR6, UR6, 0x1, URZ ;  /* 0x0000000106067899 */ /* 0x000fe4000800063f */
[----:B0-----:R-:W-:Y:S02]  /*01e0*/  ULEA UR8, UR8, UR4, 0x18 ;  /* 0x0000000408087291 */ /* 0x001fe4000f8ec03f */
[----:B------:R-:W-:-:S04]  /*01f0*/  UIADD3 UR4, -UR5, 0x100000, URZ ;  /* 0x0010000005047890 */ /* 0x000fc8000fffe13f */
[----:B------:R-:W-:Y:S02]  /*0200*/  USHF.L.U32 UR5, UR4, 0xb, URZ ;  /* 0x0000000b04057899 */ /* 0x000fe4000800063f */
[----:B------:R-:W-:Y:S01]  /*0210*/  USHF.L.U32 UR4, UR4, 0x1, URZ ;  /* 0x0000000104047899 */ /* 0x000fe2000800063f */
[----:B------:R-:W0:Y:S11]  /*0220*/  FENCE.VIEW.ASYNC.S ;  /* 0x00000000000073c6 */ /* 0x000e360000000000 */
[----:B0-----:R0:W1:Y:S01]  /*0230*/  SYNCS.EXCH.64 URZ, [UR8], UR4 ;  /* 0x00000004083f75b2 */ /* 0x0010620008000100 */
[----:B------:R0:W2:Y:S01]  /*0240*/  SYNCS.EXCH.64 URZ, [UR8+0x10], UR6 ;  /* 0x00001006083f75b2 */ /* 0x0000a20008000100 */
[----:B------:R0:W3:Y:S01]  /*0250*/  SYNCS.EXCH.64 URZ, [UR8+0x8], UR4 ;  /* 0x00000804083f75b2 */ /* 0x0000e20008000100 */
[----:B------:R0:W4:Y:S01]  /*0260*/  SYNCS.EXCH.64 URZ, [UR8+0x18], UR6 ;  /* 0x00001806083f75b2 */ /* 0x0001220008000100 */
[----:B------:R-:W-:Y:S01]  /*0270*/  NOP ;  /* 0x0000000000007918 */ /* 0x000fe20000000000 */
.L_x_2:
[----:B------:R-:W-:Y:S01]  /*0280*/  SHF.R.S32.HI R7, RZ, 0x1f, R18 ;  /* 0x0000001fff077819 */ /* 0x000fe20000011412 */
[----:B------:R-:W5:Y:S01]  /*0290*/  SHFL.IDX PT, R0, R0, RZ, 0x1f ;  /* 0x00001fff00007589 */ /* 0x000f6200000e0000 */
[----:B0-----:R-:W0:Y:S01]  /*02a0*/  S2UR UR8, SR_CTAID.X ;  /* 0x00000000000879c3 */ /* 0x001e220000002500 */
[----:B------:R-:W-:Y:S02]  /*02b0*/  ELECT P0, URZ, PT ;  /* 0x00000000003f782f */ /* 0x000fe40003800000 */
[----:B------:R-:W-:Y:S01]  /*02c0*/  LEA.HI R7, R7, R18, RZ, 0x7 ;  /* 0x0000001207077211 */ /* 0x000fe200078f38ff */
[----:B------:R-:W1:Y:S01]  /*02d0*/  S2R R4, SR_CTAID.Y ;  /* 0x0000000000047919 */ /* 0x000e620000002600 */
[----:B------:R-:W-:Y:S01]  /*02e0*/  SHF.R.S32.HI R8, RZ, 0x1f, R3 ;  /* 0x0000001fff087819 */ /* 0x000fe20000011403 */
[----:B------:R-:W-:Y:S01]  /*02f0*/  ULDC UR4, c[0x0][0x150] ;  /* 0x0000540000047ab9 */ /* 0x000fe20000000800 */
[----:B------:R-:W-:Y:S01]  /*0300*/  LOP3.LUT R7, R7, 0xffffff80, RZ, 0xc0, !PT ;  /* 0xffffff8007077812 */ /* 0x000fe200078ec0ff */
[----:B------:R-:W-:Y:S01]  /*0310*/  NOP ;  /* 0x0000000000007918 */ /* 0x000fe20000000000 */
[----:B------:R-:W-:Y:S01]  /*0320*/  LEA.HI R8, R8, R3, RZ, 0x2 ;  /* 0x0000000308087211 */ /* 0x000fe200078f10ff */
[----:B------:R-:W2:Y:S01]  /*0330*/  LDC R10, c[0x0][0x144] ;  /* 0x00005100ff0a7b82 */ /* 0x000ea20000000800 */
[----:B------:R-:W-:Y:S01]  /*0340*/  NOP ;  /* 0x0000000000007918 */ /* 0x000fe20000000000 */
[----:B------:R-:W-:Y:S01]  /*0350*/  IMAD.IADD R6, R18, 0x1, -R7 ;  /* 0x0000000112067824 */ /* 0x000fe200078e0a07 */
[----:B------:R-:W-:Y:S01]  /*0360*/  LOP3.LUT R8, R8, 0x3ffffffc, RZ, 0xc0, !PT ;  /* 0x3ffffffc08087812 */ /* 0x000fe200078ec0ff */
[----:B------:R-:W-:Y:S01]  /*0370*/  IMAD.MOV.U32 R22, RZ, RZ, 0x1 ;  /* 0x00000001ff167424 */ /* 0x000fe200078e00ff */
[----:B------:R-:W-:-:S02]  /*0380*/  ISETP.NE.AND P3, PT, R5, RZ, PT ;  /* 0x000000ff0500720c */ /* 0x000fc40003f65270 */
[----:B------:R-:W-:Y:S01]  /*0390*/  SHF.R.S32.HI R7, RZ, 0x1f, R6 ;  /* 0x0000001fff077819 */ /* 0x000fe20000011406 */
[----:B------:R-:W3:Y:S01]  /*03a0*/  LDC R13, c[0x0][0x140] ;  /* 0x00005000ff0d7b82 */ /* 0x000ee20000000800 */
[----:B------:R-:W-:Y:S02]  /*03b0*/  IADD3 R8, R3, -R8, RZ ;  /* 0x8000000803087210 */ /* 0x000fe40007ffe0ff */
[----:B------:R-:W-:Y:S02]  /*03c0*/  LEA.HI R7, R7, R6, RZ, 0x3 ;  /* 0x0000000607077211 */ /* 0x000fe400078f18ff */
[----:B-----5:R-:W-:Y:S02]  /*03d0*/  ISETP.NE.OR P0, PT, R0, RZ, !P0 ;  /* 0x000000ff0000720c */ /* 0x020fe40004705670 */
[----:B------:R-:W-:Y:S02]  /*03e0*/  SHF.R.S32.HI R0, RZ, 0x3, R7 ;  /* 0x00000003ff007819 */ /* 0x000fe40000011407 */
[----:B0-----:R-:W-:-:S02]  /*03f0*/  I2FP.F32.U32 R9, UR8 ;  /* 0x0000000800097c45 */ /* 0x001fc40008201000 */
[----:B------:R-:W-:-:S03]  /*0400*/  SHF.R.S32.HI R7, RZ, 0x1f, R7 ;  /* 0x0000001fff077819 */ /* 0x000fc60000011407 */
[----:B------:R-:W-:Y:S01]  /*0410*/  FMUL R9, R9, UR4 ;  /* 0x0000000409097c20 */ /* 0x000fe20008400000 */
[----:B------:R-:W-:Y:S01]  /*0420*/  LEA.HI R7, R7, R0, RZ, 0x2 ;  /* 0x0000000007077211 */ /* 0x000fe200078f10ff */
[----:B------:R-:W-:Y:S01]  /*0430*/  ULDC UR4, c[0x0][0x154] ;  /* 0x0000550000047ab9 */ /* 0x000fe20000000800 */
[----:B-1----:R-:W-:Y:S01]  /*0440*/  I2FP.F32.U32 R3, R4 ;  /* 0x0000000400037245 */ /* 0x002fe20000201000 */
[----:B------:R-:W-:Y:S01]  /*0450*/  VOTEU.ALL UP0, P0 ;  /* 0x00000000003f7886 */ /* 0x000fe20000000000 */
[----:B------:R-:W-:Y:S01]  /*0460*/  LOP3.LUT R7, R7, 0xfffffffc, RZ, 0xc0, !PT ;  /* 0xfffffffc07077812 */ /* 0x000fe200078ec0ff */
[----:B------:R-:W0:Y:S01]  /*0470*/  F2I.U32.TRUNC.NTZ R9, R9 ;  /* 0x0000000900097305 */ /* 0x000e22000020f000 */
[----:B------:R-:W-:Y:S01]  /*0480*/  VOTEU.ALL UP1, P0 ;  /* 0x00000000003f7886 */ /* 0x000fe20000020000 */
[----:B------:R-:W-:Y:S01]  /*0490*/  FMUL R12, R3, UR4 ;  /* 0x00000004030c7c20 */ /* 0x000fe20008400000 */
[----:B------:R-:W1:Y:S01]  /*04a0*/  @!UP0 S2UR UR7, SR_CgaCtaId ;  /* 0x00000000000789c3 */ /* 0x000e620000008800 */
[----:B------:R-:W-:Y:S01]  /*04b0*/  IMAD.IADD R7, R0, 0x1, -R7 ;  /* 0x0000000100077824 */ /* 0x000fe200078e0a07 */
[----:B------:R-:W-:Y:S01]  /*04c0*/  UMOV UR4, 0x20 ;  /* 0x0000002000047882 */ /* 0x000fe20000000000 */
[----:B------:R-:W-:Y:S01]  /*04d0*/  @!UP0 UMOV UR6, 0x400 ;  /* 0x0000040000068882 */ /* 0x000fe20000000000 */
[----:B------:R-:W-:-:S04]  /*04e0*/  @!UP0 UIADD3 UR4, -UR4, 0x100000, URZ ;  /* 0x0010000004048890 */ /* 0x000fc8000fffe13f */
[----:B------:R-:W-:Y:S02]  /*04f0*/  @!UP0 USHF.L.U32 UR5, UR4, 0xb, URZ ;  /* 0x0000000b04058899 */ /* 0x000fe4000800063f */
[----:B------:R-:W-:Y:S01]  /*0500*/  @!UP0 USHF.L.U32 UR4, UR4, 0x1, URZ ;  /* 0x0000000104048899 */ /* 0x000fe2000800063f */
[----:B------:R-:W-:Y:S01]  /*0510*/  IMAD R8, R8, 0x4, R7 ;  /* 0x0000000408087824 */ /* 0x000fe200078e0207 */
[----:B------:R-:W5:Y:S01]  /*0520*/  F2I.U32.TRUNC.NTZ R12, R12 ;  /* 0x0000000c000c7305 */ /* 0x000f62000020f000 */
[----:B---3--:R-:W-:Y:S01]  /*0530*/  ISETP.EQ.U32.AND P2, PT, R13, 0x1, PT ;  /* 0x000000010d00780c */ /* 0x008fe20003f42070 */
[----:B------:R-:W3:Y:S02]  /*0540*/  LDC R7, c[0x0][0x148] ;  /* 0x00005200ff077b82 */ /* 0x000ee40000000800 */
[----:B------:R-:W-:Y:S01]  /*0550*/  LEA.HI R0, R8, R8, RZ, 0x1 ;  /* 0x0000000808007211 */ /* 0x000fe200078f08ff */
[----:B0-----:R-:W-:Y:S01]  /*0560*/  IMAD.MOV R15, RZ, RZ, -R9 ;  /* 0x000000ffff0f7224 */ /* 0x001fe200078e0a09 */
[----:B------:R-:W-:-:S02]  /*0570*/  SHF.R.S32.HI R9, RZ, 0x1f, R2 ;  /* 0x0000001fff097819 */ /* 0x000fc40000011402 */
[----:B------:R-:W-:Y:S01]  /*0580*/  LOP3.LUT R11, R0, 0xfffffffe, RZ, 0xc0, !PT ;  /* 0xfffffffe000b7812 */ /* 0x000fe200078ec0ff */
[----:B--2---:R-:W-:Y:S01]  /*0590*/  IMAD R3, R10, R15, UR8 ;  /* 0x000000080a037e24 */ /* 0x004fe2000f8e020f */
[----:B------:R-:W-:Y:S02]  /*05a0*/  LEA.HI R9, R9, R2, RZ, 0x2 ;  /* 0x0000000209097211 */ /* 0x000fe400078f10ff */
[C---:B------:R-:W-:Y:S01]  /*05b0*/  IADD3 R0, R8.reuse, -R11, RZ ;  /* 0x8000000b08007210 */ /* 0x040fe20007ffe0ff */
[----:B------:R-:W-:Y:S01]  /*05c0*/  IMAD.SHL.U32 R11, R8, 0x4, RZ ;  /* 0x00000004080b7824 */ /* 0x000fe200078e00ff */
[----:B------:R-:W-:Y:S02]  /*05d0*/  LOP3.LUT R9, R9, 0xfffffffc, RZ, 0xc0, !PT ;  /* 0xfffffffc09097812 */ /* 0x000fe400078ec0ff */
[----:B------:R-:W-:Y:S01]  /*05e0*/  ISETP.NE.AND P4, PT, R0, R3, PT ;  /* 0x000000030000720c */ /* 0x000fe20003f85270 */
[----:B-1----:R-:W-:Y:S01]  /*05f0*/  @!UP0 ULEA UR6, UR7, UR6, 0x18 ;  /* 0x0000000607068291 */ /* 0x002fe2000f8ec03f */
[----:B------:R-:W-:Y:S01]  /*0600*/  LOP3.LUT R152, R8, 0xc, R11, 0x78, !PT ;  /* 0x0000000c08987812 */ /* 0x000fe200078e780b */
[----:B------:R-:W-:Y:S01]  /*0610*/  IMAD.IADD R0, R2, 0x1, -R9 ;  /* 0x0000000102007824 */ /* 0x000fe200078e0a09 */
[----:B-----5:R-:W-:Y:S01]  /*0620*/  IADD3 R24, -R12, RZ, RZ ;  /* 0x000000ff0c187210 */ /* 0x020fe20007ffe1ff */
[----:B------:R-:W-:Y:S01]  /*0630*/  VOTEU.ALL UP0, P0 ;  /* 0x00000000003f7886 */ /* 0x000fe20000000000 */
[----:B------:R-:W-:Y:S01]  /*0640*/  LOP3.LUT P0, RZ, R6, 0x7, RZ, 0xc0, !PT ;  /* 0x0000000706ff7812 */ /* 0x000fe2000780c0ff */
[----:B------:R-:W-:Y:S01]  /*0650*/  VIADD R6, R5, 0xffffffff ;  /* 0xffffffff05067836 */ /* 0x000fe20000000000 */
[----:B------:R-:W-:Y:S01]  /*0660*/  ISETP.NE.AND P1, PT, R0, 0x3, PT ;  /* 0x000000030000780c */ /* 0x000fe20003f25270 */
[----:B---3--:R-:W-:Y:S01]  /*0670*/  IMAD R9, R7, R24, R4 ;  /* 0x0000001807097224 */ /* 0x008fe200078e0204 */
[----:B------:R-:W-:-:S02]  /*0680*/  ISETP.LT.U32.AND P0, PT, R152, 0x2, !P0 ;  /* 0x000000029800780c */ /* 0x000fc40004701070 */
[----:B------:R-:W-:Y:S01]  /*0690*/  ISETP.EQ.OR P1, PT, R0, RZ, !P1 ;  /* 0x000000ff0000720c */ /* 0x000fe20004f22670 */
[----:B------:R-:W0:Y:S02]  /*06a0*/  FENCE.VIEW.ASYNC.S ;  /* 0x00000000000073c6 */ /* 0x000e240000000000 */
[----:B0-----:R0:W1:Y:S01]  /*06b0*/  @!UP0 SYNCS.EXCH.64 URZ, [UR6+0x30], UR4 ;  /* 0x00003004063f85b2 */ /* 0x0010620008000100 */
[----:B------:R-:W-:Y:S02]  /*06c0*/  @P4 LEA.HI R2, R152, R152, RZ, 0x1 ;  /* 0x0000009898024211 */ /* 0x000fe400078f08ff */
[----:B------:R-:W-:Y:S02]  /*06d0*/  ISETP.EQ.AND P1, PT, R5, RZ, P1 ;  /* 0x000000ff0500720c */ /* 0x000fe40000f22270 */
[----:B------:R-:W-:Y:S02]  /*06e0*/  @P4 SHF.R.S32.HI R2, RZ, 0x1, R2 ;  /* 0x00000001ff024819 */ /* 0x000fe40000011402 */
[----:B------:R-:W-:-:S02]  /*06f0*/  ISETP.GE.U32.AND P6, PT, R6, 0x2, PT ;  /* 0x000000020600780c */ /* 0x000fc40003fc6070 */
[----:B------:R-:W-:Y:S02]  /*0700*/  @P4 ISETP.NE.AND P5, PT, R2, R9, PT ;  /* 0x000000090200420c */ /* 0x000fe40003fa5270 */
[----:B------:R-:W-:Y:S02]  /*0710*/  SEL R9, RZ, 0x1, !P0 ;  /* 0x00000001ff097807 */ /* 0x000fe40004000000 */
[----:B------:R-:W-:Y:S02]  /*0720*/  @P4 SEL R22, RZ, 0x1, P5 ;  /* 0x00000001ff164807 */ /* 0x000fe40002800000 */
[----:B------:R-:W-:Y:S01]  /*0730*/  SEL R19, RZ, 0x1, !P1 ;  /* 0x00000001ff137807 */ /* 0x000fe20004800000 */
[----:B------:R0:W2:Y:S01]  /*0740*/  @!UP1 SYNCS.EXCH.64 URZ, [UR6+0x38], UR4 ;  /* 0x00003804063f95b2 */ /* 0x0000a20008000100 */
[----:B------:R-:W-:Y:S01]  /*0750*/  LOP3.LUT R22, R22, R9, RZ, 0xc0, !PT ;  /* 0x0000000916167212 */ /* 0x000fe200078ec0ff */
[----:B------:R-:W-:Y:S01]  /*0760*/  NOP ;  /* 0x0000000000007918 */ /* 0x000fe20000000000 */
[----:B------:R-:W-:Y:S01]  /*0770*/  SEL R19, R19, 0x2, P6 ;  /* 0x0000000213137807 */ /* 0x000fe20003000000 */
[----:B------:R-:W-:Y:S06]  /*0780*/  @!P2 BRA `(.L_x_3) ;  /* 0x000000000008a947 */ /* 0x000fec0003800000 */
[----:B-12-4-:R-:W-:Y:S01]  /*0790*/  UCGABAR_ARV ;  /* 0x00000000000079c7 */ /* 0x016fe20008000000 */
[----:B------:R-:W-:Y:S05]  /*07a0*/  BRA `(.L_x_4) ;  /* 0x0000000000047947 */ /* 0x000fea0003800000 */
.L_x_3:
[----:B-12-4-:R-:W-:Y:S01]  /*07b0*/  NOP ;  /* 0x0000000000007918 */ /* 0x016fe20000000000 */
.L_x_4:
[----:B------:R-:W1:Y:S01]  /*07c0*/  LDC R2, c[0x0][0x65c] ;  /* 0x00019700ff027b82 */ /* 0x000e620000000800 */
[----:B------:R-:W-:Y:S02]  /*07d0*/  MOV R8, UR8 ;  /* 0x0000000800087c02 */ /* 0x000fe40008000f00 */
[----:B------:R-:W-:Y:S02]  /*07e0*/  MOV R9, RZ ;  /* 0x000000ff00097202 */ /* 0x000fe40000000f00 */
[----:B-1----:R-:W-:-:S04]  /*07f0*/  ISETP.NE.AND P1, PT, R2, 0x1, PT ;  /* 0x000000010200780c */ /* 0x002fc80003f25270 */
[----:B------:R-:W-:-:S09]  /*0800*/  P2R R5, PR, RZ, 0x2 ;  /* 0x00000002ff057803 */ /* 0x000fd20000000000 */
[----:B------:R-:W1:Y:S01]  /*0810*/  @P1 LDC R17, c[0x0][0x10] ;  /* 0x00000400ff111b82 */ /* 0x000e620000000800 */
[----:B------:R-:W-:Y:S02]  /*0820*/  @P1 IMAD.MOV.U32 R5, RZ, RZ, RZ ;  /* 0x000000ffff051224 */ /* 0x000fe400078e00ff */
[----:B------:R-:W-:-:S05]  /*0830*/  @P1 IMAD.MOV.U32 R13, RZ, RZ, RZ ;  /* 0x000000ffff0d1224 */ /* 0x000fca00078e00ff */
[----:B------:R-:W2:Y:S01]  /*0840*/  @!P1 LDC R11, c[0x0][0xc] ;  /* 0x00000300ff0b9b82 */ /* 0x000ea20000000800 */
[----:B-1----:R-:W-:-:S04]  /*0850*/  @P1 IMAD.WIDE.U32 R16, R17, UR8, R4 ;  /* 0x0000000811101c25 */ /* 0x002fc8000f8e0004 */
[----:B------:R-:W-:Y:S02]  /*0860*/  @P1 IMAD.IADD R17, R17, 0x1, R13 ;  /* 0x0000000111111824 */ /* 0x000fe400078e020d */
[----:B--2---:R-:W-:-:S04]  /*0870*/  @!P1 IMAD.WIDE.U32 R8, R4, R11, R8 ;  /* 0x0000000b04089225 */ /* 0x004fc800078e0008 */
[----:B------:R-:W-:Y:S01]  /*0880*/  @!P1 IMAD.MOV.U32 R16, RZ, RZ, R8 ;  /* 0x000000ffff109224 */ /* 0x000fe200078e0008 */
[----:B------:R-:W-:Y:S01]  /*0890*/  @!P1 MOV R17, R9 ;  /* 0x0000000900119202 */ /* 0x000fe20000000f00 */
[----:B------:R-:W-:Y:S06]  /*08a0*/  @!P2 BRA `(.L_x_5) ;  /* 0x00000000000ca947 */ /* 0x000fec0003800000 */
[----:B------:R-:W-:Y:S01]  /*08b0*/  UCGABAR_WAIT ;  /* 0x0000000000007dc7 */ /* 0x000fe20008000000 */
[----:B------:R-:W-:Y:S01]  /*08c0*/  CCTL.IVALL ;  /* 0x00000000ff00798f */ /* 0x000fe20002000000 */
[----:B------:R-:W-:Y:S05]  /*08d0*/  BRA `(.L_x_6) ;  /* 0x0000000000047947 */ /* 0x000fea0003800000 */
.L_x_5:
[----:B------:R-:W-:Y:S06]  /*08e0*/  BAR.SYNC.DEFER_BLOCKING 0x0 ;  /* 0x0000000000007b1d */ /* 0x000fec0000010000 */
.L_x_6:
[----:B------:R-:W-:Y:S05]  /*08f0*/  @!P3 BRA `(.L_x_7) ;  /* 0x0000008c0018b947 */ /* 0x000fea0003800000 */
[----:B------:R-:W-:-:S13]  /*0900*/  ISETP.GT.U32.AND P0, PT, R6, 0x1, PT ;  /* 0x000000010600780c */ /* 0x000fda0003f04070 */
[----:B0-----:R-:W-:Y:S05]  /*0910*/  @P0 EXIT ;  /* 0x000000000000094d */ /* 0x001fea0003800000 */
[----:B------:R-:W-:Y:S01]  /*0920*/  ULDC.64 UR4, c[0x0][0x650] ;  /* 0x0001940000047ab9 */ /* 0x000fe20000000a00 */
[----:B------:R-:W-:Y:S01]  /*0930*/  PRMT R0, RZ, 0x7610, R0 ;  /* 0x00007610ff007816 */ /* 0x000fe20000000000 */
[----:B------:R-:W-:Y:S01]  /*0940*/  IMAD.MOV.U32 R153, RZ, RZ, -0x1 ;  /* 0xffffffffff997424 */ /* 0x000fe200078e00ff */
[----:B------:R-:W-:Y:S01]  /*0950*/  ISETP.GE.U32.AND P0, PT, R16, UR4, PT ;  /* 0x0000000410007c0c */ /* 0x000fe2000bf06070 */
[----:B------:R-:W-:Y:S01]  /*0960*/  IMAD.MOV.U32 R154, RZ, RZ, -0x1 ;  /* 0xffffffffff9a7424 */ /* 0x000fe200078e00ff */
[----:B------:R-:W-:Y:S02]  /*0970*/  MOV R23, 0xffffffff ;  /* 0xffffffff00177802 */ /* 0x000fe40000000f00 */
[----:B------:R-:W-:-:S13]  /*0980*/  ISETP.GE.U32.AND.EX P0, PT, R17, UR5, PT, P0 ;  /* 0x0000000511007c0c */ /* 0x000fda000bf06100 */
[----:B------:R-:W-:Y:S05]  /*0990*/  @P0 BRA `(.L_x_8) ;  /* 0x00000004002c0947 */ /* 0x000fea0003800000 */
[----:B------:R-:W0:Y:S01]  /*09a0*/  LDC.64 R20, c[0x0][0x628] ;  /* 0x00018a00ff147b82 */ /* 0x000e220000000a00 */
[----:B------:R-:W-:Y:S02]  /*09b0*/  IMAD.MOV.U32 R8, RZ, RZ, R16 ;  /* 0x000000ffff087224 */ /* 0x000fe400078e0010 */
[----:B------:R-:W-:-:S05]  /*09c0*/  IMAD.MOV.U32 R9, RZ, RZ, R17 ;  /* 0x000000ffff097224 */ /* 0x000fca00078e0011 */
[----:B------:R-:W1:Y:S08]  /*09d0*/  LDC R0, c[0x0][0x630] ;  /* 0x00018c00ff007b82 */ /* 0x000e700000000800 */
[----:B------:R-:W2:Y:S01]  /*09e0*/  LDC.64 R26, c[0x0][0x620] ;  /* 0x00018800ff1a7b82 */ /* 0x000ea20000000a00 */
[----:B0-----:R-:W-:-:S04]  /*09f0*/  ISETP.NE.U32.AND P0, PT, R20, RZ, PT ;  /* 0x000000ff1400720c */ /* 0x001fc80003f05070 */
[----:B------:R-:W-:-:S13]  /*0a00*/  ISETP.NE.AND.EX P0, PT, R21, RZ, PT, P0 ;  /* 0x000000ff1500720c */ /* 0x000fda0003f05300 */
[----:B-12---:R-:W-:Y:S05]  /*0a10*/  @!P0 BRA `(.L_x_9) ;  /* 0x0000000000288947 */ /* 0x006fea0003800000 */
[----:B------:R-:W0:Y:S02]  /*0a20*/  LDC R13, c[0x0][0x634] ;  /* 0x00018d00ff0d7b82 */ /* 0x000e240000000800 */
[----:B0-----:R-:W-:-:S04]  /*0a30*/  IADD3 R13, P0, R16, R13, RZ ;  /* 0x0000000d100d7210 */ /* 0x001fc80007f1e0ff */
[----:B------:R-:W-:-:S05]  /*0a40*/  IADD3.X R15, RZ, R17, RZ, P0, !PT ;  /* 0x00000011ff0f7210 */ /* 0x000fca00007fe4ff */
[----:B------:R-:W-:-:S04]  /*0a50*/  IMAD.WIDE.U32 R8, R15, R20, RZ ;  /* 0x000000140f087225 */ /* 0x000fc800078e00ff */
[----:B------:R-:W-:-:S04]  /*0a60*/  IMAD.WIDE.U32 R10, P0, R13, R21, R8 ;  /* 0x000000150d0a7225 */ /* 0x000fc80007800008 */
[----:B------:R-:W-:-:S04]  /*0a70*/  IMAD.WIDE.U32 R8, R13, R20, RZ ;  /* 0x000000140d087225 */ /* 0x000fc800078e00ff */
[----:B------:R-:W-:Y:S01]  /*0a80*/  IMAD.X R13, RZ, RZ, RZ, P0 ;  /* 0x000000ffff0d7224 */ /* 0x000fe200000e06ff */
[----:B------:R-:W-:Y:S01]  /*0a90*/  IADD3 RZ, P0, R9, R10, RZ ;  /* 0x0000000a09ff7210 */ /* 0x000fe20007f1e0ff */
[----:B------:R-:W-:-:S04]  /*0aa0*/  IMAD.MOV.U32 R12, RZ, RZ, R11 ;  /* 0x000000ffff0c7224 */ /* 0x000fc800078e000b */
[----:B------:R-:W-:-:S08]  /*0ab0*/  IMAD.WIDE.U32.X R8, R15, R21, R12, P0 ;  /* 0x000000150f087225 */ /* 0x000fd000000e040c */
.L_x_9:
[----:B------:R-:W0:Y:S01]  /*0ac0*/  LDC.64 R20, c[0x0][0x640] ;  /* 0x00019000ff147b82 */ /* 0x000e220000000a00 */
[--C-:B------:R-:W-:Y:S01]  /*0ad0*/  SHF.R.U64 R28, R8, R0, R9.reuse ;  /* 0x00000000081c7219 */ /* 0x100fe20000001209 */
[----:B------:R-:W-:Y:S01]  /*0ae0*/  IMAD R30, R7, R24, R4 ;  /* 0x00000018071e7224 */ /* 0x000fe200078e0204 */
[----:B------:R-:W-:Y:S02]  /*0af0*/  SHF.R.U32.HI R0, RZ, R0, R9 ;  /* 0x00000000ff007219 */ /* 0x000fe40000011609 */
[----:B------:R-:W-:Y:S02]  /*0b00*/  IADD3 R5, P0, RZ, -R28, RZ ;  /* 0x8000001cff057210 */ /* 0x000fe40007f1e0ff */
[----:B------:R-:W-:Y:S01]  /*0b10*/  MOV R23, 0x1 ;  /* 0x0000000100177802 */ /* 0x000fe20000000f00 */
[----:B------:R-:W1:Y:S01]  /*0b20*/  LDC R6, c[0x0][0x618] ;  /* 0x00018600ff067b82 */ /* 0x000e620000000800 */
[----:B------:R-:W-:-:S05]  /*0b30*/  IADD3.X R9, RZ, ~R0, RZ, P0, !PT ;  /* 0x80000000ff097210 */ /* 0x000fca00007fe4ff */
[-C--:B------:R-:W-:Y:S02]  /*0b40*/  IMAD R0, R9, R26.reuse, RZ ;  /* 0x0000001a09007224 */ /* 0x080fe400078e02ff */
[----:B------:R-:W2:Y:S01]  /*0b50*/  LDC R11, c[0x0][0x608] ;  /* 0x00018200ff0b7b82 */ /* 0x000ea20000000800 */
[----:B------:R-:W-:-:S04]  /*0b60*/  IMAD.WIDE.U32 R8, R5, R26, R16 ;  /* 0x0000001a05087225 */ /* 0x000fc800078e0010 */
[----:B------:R-:W-:-:S03]  /*0b70*/  IMAD R5, R5, R27, R0 ;  /* 0x0000001b05057224 */ /* 0x000fc600078e0200 */
[----:B------:R-:W3:Y:S01]  /*0b80*/  LDC R12, c[0x0][0x658] ;  /* 0x00019600ff0c7b82 */ /* 0x000ee20000000800 */
[----:B0-----:R-:W-:Y:S01]  /*0b90*/  ISETP.NE.U32.AND P0, PT, R20, RZ, PT ;  /* 0x000000ff1400720c */ /* 0x001fe20003f05070 */
[----:B------:R-:W-:Y:S02]  /*0ba0*/  IMAD.IADD R5, R9, 0x1, R5 ;  /* 0x0000000109057824 */ /* 0x000fe400078e0205 */
[----:B------:R-:W-:Y:S01]  /*0bb0*/  IMAD.MOV.U32 R9, RZ, RZ, -0x1 ;  /* 0xffffffffff097424 */ /* 0x000fe200078e00ff */
[----:B------:R-:W-:-:S03]  /*0bc0*/  ISETP.NE.AND.EX P0, PT, R21, RZ, PT, P0 ;  /* 0x000000ff1500720c */ /* 0x000fc60003f05300 */
[----:B------:R-:W0:Y:S01]  /*0bd0*/  LDC R15, c[0x0][0x600] ;  /* 0x00018000ff0f7b82 */ /* 0x000e220000000800 */
[-CC-:B-1----:R-:W-:Y:S02]  /*0be0*/  SHF.R.U64 R13, R8, R6.reuse, R5.reuse ;  /* 0x00000006080d7219 */ /* 0x182fe40000001205 */
[----:B------:R-:W-:-:S05]  /*0bf0*/  SHF.R.U32.HI R0, RZ, R6, R5 ;  /* 0x00000006ff007219 */ /* 0x000fca0000011605 */
[----:B------:R-:W1:Y:S01]  /*0c00*/  LDC R14, c[0x0][0x648] ;  /* 0x00019200ff0e7b82 */ /* 0x000e620000000800 */
[-CC-:B--2---:R-:W-:Y:S02]  /*0c10*/  SHF.R.U64 R27, R13, R11.reuse, R0.reuse ;  /* 0x0000000b0d1b7219 */ /* 0x184fe40000001200 */
[----:B------:R-:W-:-:S05]  /*0c20*/  SHF.R.U32.HI R5, RZ, R11, R0 ;  /* 0x0000000bff057219 */ /* 0x000fca0000011600 */
[----:B------:R-:W2:Y:S01]  /*0c30*/  LDC R26, c[0x0][0x638] ;  /* 0x00018e00ff1a7b82 */ /* 0x000ea20000000800 */
[-CC-:B---3--:R-:W-:Y:S02]  /*0c40*/  SHF.R.U64 R24, R27, R12.reuse, R5.reuse ;  /* 0x0000000c1b187219 */ /* 0x188fe40000001205 */
[-C--:B------:R-:W-:Y:S02]  /*0c50*/  SHF.L.U32 R0, R9, R12.reuse, RZ ;  /* 0x0000000c09007219 */ /* 0x080fe400000006ff */
[----:B------:R-:W-:Y:S01]  /*0c60*/  SHF.R.U32.HI R5, RZ, R12, R5 ;  /* 0x0000000cff057219 */ /* 0x000fe20000011605 */
[----:B------:R-:W-:Y:S01]  /*0c70*/  IMAD.MOV.U32 R4, RZ, RZ, R24 ;  /* 0x000000ffff047224 */ /* 0x000fe200078e0018 */
[----:B------:R-:W-:Y:S01]  /*0c80*/  LOP3.LUT R10, RZ, R0, RZ, 0x33, !PT ;  /* 0x00000000ff0a7212 */ /* 0x000fe200078e33ff */
[----:B------:R-:W3:Y:S01]  /*0c90*/  LDC R25, c[0x0][0x610] ;  /* 0x00018400ff197b82 */ /* 0x000ee20000000800 */
[----:B------:R-:W-:Y:S05]  /*0ca0*/  @!P0 BRA `(.L_x_10) ;  /* 0x0000000000288947 */ /* 0x000fea0003800000 */
[----:B------:R-:W4:Y:S02]  /*0cb0*/  LDC R9, c[0x0][0x64c] ;  /* 0x00019300ff097b82 */ /* 0x000f240000000800 */
[----:B----4-:R-:W-:-:S05]  /*0cc0*/  IADD3 R9, P0, R24, R9, RZ ;  /* 0x0000000918097210 */ /* 0x010fca0007f1e0ff */
[----:B------:R-:W-:-:S04]  /*0cd0*/  IMAD.X R11, RZ, RZ, R5, P0 ;  /* 0x000000ffff0b7224 */ /* 0x000fc800000e0605 */
[----:B------:R-:W-:-:S04]  /*0ce0*/  IMAD.WIDE.U32 R4, R11, R20, RZ ;  /* 0x000000140b047225 */ /* 0x000fc800078e00ff */
[----:B------:R-:W-:-:S04]  /*0cf0*/  IMAD.WIDE.U32 R6, P0, R9, R21, R4 ;  /* 0x0000001509067225 */ /* 0x000fc80007800004 */
[----:B------:R-:W-:Y:S01]  /*0d00*/  IMAD.WIDE.U32 R4, R9, R20, RZ ;  /* 0x0000001409047225 */ /* 0x000fe200078e00ff */
[----:B------:R-:W-:-:S03]  /*0d10*/  IADD3.X R9, RZ, RZ, RZ, P0, !PT ;  /* 0x000000ffff097210 */ /* 0x000fc600007fe4ff */
[----:B------:R-:W-:Y:S01]  /*0d20*/  IMAD.MOV.U32 R8, RZ, RZ, R7 ;  /* 0x000000ffff087224 */ /* 0x000fe200078e0007 */
[----:B------:R-:W-:-:S05]  /*0d30*/  IADD3 RZ, P0, R5, R6, RZ ;  /* 0x0000000605ff7210 */ /* 0x000fca0007f1e0ff */
[----:B------:R-:W-:-:S08]  /*0d40*/  IMAD.WIDE.U32.X R4, R11, R21, R8, P0 ;  /* 0x000000150b047225 */ /* 0x000fd000000e0408 */
.L_x_10:
[----:B-1----:R-:W-:Y:S01]  /*0d50*/  SHF.R.U64 R4, R4, R14, R5 ;  /* 0x0000000e04047219 */ /* 0x002fe20000001205 */
[----:B0-----:R-:W-:Y:S01]  /*0d60*/  VIADD R6, R15, 0xffffffff ;  /* 0xffffffff0f067836 */ /* 0x001fe20000000000 */
[----:B------:R-:W-:Y:S01]  /*0d70*/  SHF.L.U32 R0, R23, R12, RZ ;  /* 0x0000000c17007219 */ /* 0x000fe200000006ff */
[----:B------:R-:W-:Y:S01]  /*0d80*/  IMAD.MOV.U32 R23, RZ, RZ, R28 ;  /* 0x000000ffff177224 */ /* 0x000fe200078e001c */
[----:B------:R-:W-:Y:S02]  /*0d90*/  LOP3.LUT R5, R27, R10, RZ, 0xc0, !PT ;  /* 0x0000000a1b057212 */ /* 0x000fe400078ec0ff */
[----:B------:R-:W-:Y:S02]  /*0da0*/  IADD3 R7, -R4, RZ, RZ ;  /* 0x000000ff04077210 */ /* 0x000fe40007ffe1ff */
[----:B------:R-:W-:Y:S01]  /*0db0*/  SEL R3, R3, R30, !P1 ;  /* 0x0000001e03037207 */ /* 0x000fe20004800000 */
[----:B------:R-:W-:Y:S01]  /*0dc0*/  IMAD R4, R0, R4, R5 ;  /* 0x0000000400047224 */ /* 0x000fe200078e0205 */
[----:B------:R-:W-:Y:S01]  /*0dd0*/  LOP3.LUT R6, R13, R6, RZ, 0xc0, !PT ;  /* 0x000000060d067212 */ /* 0x000fe200078ec0ff */
[----:B--2---:R-:W-:-:S02]  /*0de0*/  IMAD R0, R7, R26, R24 ;  /* 0x0000001a07007224 */ /* 0x004fc400078e0218 */
[----:B---3--:R-:W-:Y:S02]  /*0df0*/  IMAD R3, R4, R25, R3 ;  /* 0x0000001904037224 */ /* 0x008fe400078e0203 */
[----:B------:R-:W-:Y:S02]  /*0e00*/  IMAD.MOV.U32 R5, RZ, RZ, 0x1 ;  /* 0x00000001ff057424 */ /* 0x000fe400078e00ff */
[----:B------:R-:W-:-:S03]  /*0e10*/  IMAD R4, R0, R15, R6 ;  /* 0x0000000f00047224 */ /* 0x000fc600078e0206 */
[----:B------:R-:W-:Y:S02]  /*0e20*/  PRMT R0, R5, 0x7610, R0 ;  /* 0x0000761005007816 */ /* 0x000fe40000000000 */
[----:B------:R-:W-:Y:S02]  /*0e30*/  SEL R154, R4, R3, !P1 ;  /* 0x00000003049a7207 */ /* 0x000fe40004800000 */
[----:B------:R-:W-:-:S07]  /*0e40*/  SEL R153, R3, R4, !P1 ;  /* 0x0000000403997207 */ /* 0x000fce0004800000 */
.L_x_8:
[----:B------:R-:W-:-:S08]  /*0e50*/  NOP ;  /* 0x0000000000007918 */ /* 0x000fd00000000000 */
[----:B------:R-:W0:Y:S02]  /*0e60*/  USETMAXREG.TRY_ALLOC.CTAPOOL UP0, 0xe8 ;  /* 0x000000e8000079c8 */ /* 0x000e240008000600 */
[----:B0-----:R-:W-:-:S13]  /*0e70*/  PLOP3.LUT P0, PT, PT, PT, UP0, 0x80, 0x0 ;  /* 0x000000000000781c */ /* 0x001fda0003f0f008 */
[----:B------:R-:W-:Y:S05]  /*0e80*/  @!P0 BRA `(.L_x_8) ;  /* 0xfffffffc00f08947 */ /* 0x000fea000383ffff */
[----:B------:R-:W-:Y:S01]  /*0e90*/  ULDC.64 UR4, c[0x0][0x598] ;  /* 0x0001660000047ab9 */ /* 0x000fe20000000a00 */
[----:B------:R-:W-:Y:S01]  /*0ea0*/  ULDC.64 UR36, c[0x0][0x208] ;  /* 0x0000820000247ab9 */ /* 0x000fe20000000a00 */
[----:B------:R-:W-:-:S04]  /*0eb0*/  ISETP.NE.U32.AND P0, PT, RZ, UR4, PT ;  /* 0x00000004ff007c0c */ /* 0x000fc8000bf05070 */
[----:B------:R-:W-:-:S13]  /*0ec0*/  ISETP.NE.AND.EX P0, PT, RZ, UR5, PT, P0 ;  /* 0x00000005ff007c0c */ /* 0x000fda000bf05300 */
[----:B------:R-:W-:Y:S05]  /*0ed0*/  @!P0 BRA `(.L_x_11) ;  /* 0x00000000001c8947 */ /* 0x000fea0003800000 */
[----:B------:R-:W0:Y:S02]  /*0ee0*/  LDC.64 R4, c[0x0][0x598] ;  /* 0x00016600ff047b82 */ /* 0x000e240000000a00 */
[----:B0-----:R-:W2:Y:S02]  /*0ef0*/  LDG.E.64 R4, desc[UR36][R4.64] ;  /* 0x0000002404047981 */ /* 0x001ea4000c1e1b00 */
[----:B--2---:R-:W-:-:S04]  /*0f00*/  ISETP.NE.U32.AND P0, PT, R4, RZ, PT ;  /* 0x000000ff0400720c */ /* 0x004fc80003f05070 */
[----:B------:R-:W-:-:S13]  /*0f10*/  ISETP.NE.AND.EX P0, PT, R5, RZ, PT, P0 ;  /* 0x000000ff0500720c */ /* 0x000fda0003f05300 */
[----:B------:R-:W-:Y:S05]  /*0f20*/  @!P0 BRA `(.L_x_11) ;  /* 0x0000000000088947 */ /* 0x000fea0003800000 */
[----:B------:R0:W5:Y:S01]  /*0f30*/  LD.E R155, desc[UR36][R4.64] ;  /* 0x00000024049b7980 */ /* 0x000162000c101900 */
[----:B------:R-:W-:Y:S05]  /*0f40*/  BRA `(.L_x_12) ;  /* 0x0000000000247947 */ /* 0x000fea0003800000 */
.L_x_11:
[----:B------:R-:W-:Y:S02]  /*0f50*/  ULDC.64 UR4, c[0x0][0x588] ;  /* 0x0001620000047ab9 */ /* 0x000fe40000000a00 */
[----:B------:R-:W-:-:S04]  /*0f60*/  ISETP.NE.U32.AND P0, PT, RZ, UR4, PT ;  /* 0x00000004ff007c0c */ /* 0x000fc8000bf05070 */
[----:B------:R-:W-:-:S13]  /*0f70*/  ISETP.NE.AND.EX P0, PT, RZ, UR5, PT, P0 ;  /* 0x00000005ff007c0c */ /* 0x000fda000bf05300 */
[----:B------:R-:W-:Y:S05]  /*0f80*/  @!P0 BRA `(.L_x_13) ;  /* 0x00000000000c8947 */ /* 0x000fea0003800000 */
[----:B------:R-:W0:Y:S02]  /*0f90*/  LDC.64 R4, c[0x0][0x588] ;  /* 0x00016200ff047b82 */ /* 0x000e240000000a00 */
[----:B0-----:R1:W5:Y:S01]  /*0fa0*/  LDG.E R155, desc[UR36][R4.64] ;  /* 0x00000024049b7981 */ /* 0x001362000c1e1900 */
[----:B------:R-:W-:Y:S05]  /*0fb0*/  BRA `(.L_x_12) ;  /* 0x0000000000087947 */ /* 0x000fea0003800000 */
.L_x_13:
[----:B------:R-:W-:Y:S02]  /*0fc0*/  ULDC UR4, c[0x0][0x580] ;  /* 0x0001600000047ab9 */ /* 0x000fe40000000800 */
[----:B------:R-:W-:-:S07]  /*0fd0*/  MOV R155, UR4 ;  /* 0x00000004009b7c02 */ /* 0x000fce0008000f00 */
.L_x_12:
[----:B------:R-:W-:Y:S02]  /*0fe0*/  ULDC.64 UR4, c[0x0][0x5a0] ;  /* 0x0001680000047ab9 */ /* 0x000fe40000000a00 */
[----:B------:R-:W-:-:S04]  /*0ff0*/  ISETP.NE.U32.AND P0, PT, RZ, UR4, PT ;  /* 0x00000004ff007c0c */ /* 0x000fc8000bf05070 */
[----:B------:R-:W-:-:S13]  /*1000*/  ISETP.NE.AND.EX P0, PT, RZ, UR5, PT, P0 ;  /* 0x00000005ff007c0c */ /* 0x000fda000bf05300 */
[----:B------:R-:W-:Y:S05]  /*1010*/  @!P0 BRA `(.L_x_14) ;  /* 0x00000000001c8947 */ /* 0x000fea0003800000 */
[----:B01----:R-:W0:Y:S02]  /*1020*/  LDC.64 R4, c[0x0][0x5a0] ;  /* 0x00016800ff047b82 */ /* 0x003e240000000a00 */
[----:B0-----:R-:W2:Y:S02]  /*1030*/  LDG.E.64 R4, desc[UR36][R4.64] ;  /* 0x0000002404047981 */ /* 0x001ea4000c1e1b00 */
[----:B--2---:R-:W-:-:S04]  /*1040*/  ISETP.NE.U32.AND P0, PT, R4, RZ, PT ;  /* 0x000000ff0400720c */ /* 0x004fc80003f05070 */
[----:B------:R-:W-:-:S13]  /*1050*/  ISETP.NE.AND.EX P0, PT, R5, RZ, PT, P0 ;  /* 0x000000ff0500720c */ /* 0x000fda0003f05300 */
[----:B------:R-:W-:Y:S05]  /*1060*/  @!P0 BRA `(.L_x_14) ;  /* 0x0000000000088947 */ /* 0x000fea0003800000 */
[----:B------:R0:W5:Y:S01]  /*1070*/  LD.E R156, desc[UR36][R4.64] ;  /* 0x00000024049c7980 */ /* 0x000162000c101900 */
[----:B------:R-:W-:Y:S05]  /*1080*/  BRA `(.L_x_15) ;  /* 0x0000000000247947 */ /* 0x000fea0003800000 */
.L_x_14:
[----:B------:R-:W-:Y:S02]  /*1090*/  ULDC.64 UR4, c[0x0][0x590] ;  /* 0x0001640000047ab9 */ /* 0x000fe40000000a00 */
[----:B------:R-:W-:-:S04]  /*10a0*/  ISETP.NE.U32.AND P0, PT, RZ, UR4, PT ;  /* 0x00000004ff007c0c */ /* 0x000fc8000bf05070 */
[----:B------:R-:W-:-:S13]  /*10b0*/  ISETP.NE.AND.EX P0, PT, RZ, UR5, PT, P0 ;  /* 0x00000005ff007c0c */ /* 0x000fda000bf05300 */
[----:B------:R-:W-:Y:S05]  /*10c0*/  @!P0 BRA `(.L_x_16) ;  /* 0x00000000000c8947 */ /* 0x000fea0003800000 */
[----:B------:R-:W2:Y:S02]  /*10d0*/  LDC.64 R156, c[0x0][0x590] ;  /* 0x00016400ff9c7b82 */ /* 0x000ea40000000a00 */
[----:B--2---:R2:W5:Y:S01]  /*10e0*/  LDG.E R156, desc[UR36][R156.64] ;  /* 0x000000249c9c7981 */ /* 0x004562000c1e1900 */
[----:B------:R-:W-:Y:S05]  /*10f0*/  BRA `(.L_x_15) ;  /* 0x0000000000087947 */ /* 0x000fea0003800000 */
.L_x_16:
[----:B------:R-:W-:Y:S02]  /*1100*/  ULDC UR4, c[0x0][0x584] ;  /* 0x0001610000047ab9 */ /* 0x000fe40000000800 */
[----:B------:R-:W-:-:S07]  /*1110*/  IMAD.U32 R156, RZ, RZ, UR4 ;  /* 0x00000004ff9c7e24 */ /* 0x000fce000f8e00ff */
.L_x_15:
[----:B------:R-:W-:-:S13]  /*1120*/  LOP3.LUT P0, RZ, R0, 0xff, RZ, 0xc0, !PT ;  /* 0x000000ff00ff7812 */ /* 0x000fda000780c0ff */
[----:B------:R-:W-:Y:S05]  /*1130*/  @!P0 EXIT ;  /* 0x000000000000894d */ /* 0x000fea0003800000 */
[----:B------:R-:W-:Y:S01]  /*1140*/  ULDC UR4, c[0x0][0x28c] ;  /* 0x0000a30000047ab9 */ /* 0x000fe20000000800 */
[----:B------:R-:W-:Y:S01]  /*1150*/  LOP3.LUT R168, R19, 0x1, RZ, 0xfc, !PT ;  /* 0x0000000113a87812 */ /* 0x000fe200078efcff */
[----:B------:R-:W-:Y:S01]  /*1160*/  UIADD3 UR4, UR4, 0x3f, URZ ;  /* 0x0000003f04047890 */ /* 0x000fe2000fffe03f */
[----:B------:R-:W-:Y:S01]  /*1170*/  UMOV UR38, URZ ;  /* 0x0000003f00267c82 */ /* 0x000fe20008000000 */
[----:B------:R-:W-:Y:S02]  /*1180*/  UMOV UR39, URZ ;  /* 0x0000003f00277c82 */ /* 0x000fe40008000000 */
[----:B------:R-:W-:-:S04]  /*1190*/  USHF.R.S32.HI UR5, URZ, 0x1f, UR4 ;  /* 0x0000001f3f057899 */ /* 0x000fc80008011404 */
[----:B------:R-:W-:-:S04]  /*11a0*/  ULEA.HI UR5, UR5, UR4, URZ, 0x6 ;  /* 0x0000000405057291 */ /* 0x000fc8000f8f303f */
[----:B------:R-:W-:-:S12]  /*11b0*/  USHF.R.S32.HI UR40, URZ, 0x6, UR5 ;  /* 0x000000063f287899 */ /* 0x000fd80008011405 */
.L_x_288:
[----:B------:R-:W-:Y:S01]  /*11c0*/  LOP3.LUT R0, R18, 0x80, RZ, 0xc0, !PT ;  /* 0x0000008012007812 */ /* 0x000fe200078ec0ff */
[----:B---3--:R-:W3:Y:S01]  /*11d0*/  S2UR UR7, SR_CgaCtaId ;  /* 0x00000000000779c3 */ /* 0x008ee20000008800 */
[----:B------:R-:W-:Y:S02]  /*11e0*/  UMOV UR6, 0x400 ;  /* 0x0000040000067882 */ /* 0x000fe40000000000 */
[----:B------:R-:W-:-:S06]  /*11f0*/  SHF.R.U32.HI R0, RZ, 0x7, R0 ;  /* 0x00000007ff007819 */ /* 0x000fcc0000011600 */
[----:B----4-:R-:W4:Y:S01]  /*1200*/  SHFL.IDX PT, R0, R0, RZ, 0x1f ;  /* 0x00001fff00007589 */ /* 0x010f2200000e0000 */
[----:B---3--:R-:W-:Y:S01]  /*1210*/  ULEA UR6, UR7, UR6, 0x18 ;  /* 0x0000000607067291 */ /* 0x008fe2000f8ec03f */
[----:B----4-:R-:W-:-:S13]  /*1220*/  R2UR UR4, R0 ;  /* 0x00000000000472ca */ /* 0x010fda00000e0000 */
[----:B------:R-:W-:-:S04]  /*1230*/  ULEA.HI UR5, UR4, UR4, URZ, 0x1 ;  /* 0x0000000404057291 */ /* 0x000fc8000f8f083f */
[----:B------:R-:W-:-:S04]  /*1240*/  ULOP3.LUT UR5, UR5, 0x7fffe, URZ, 0xc0, !UPT ;  /* 0x0007fffe05057892 */ /* 0x000fc8000f8ec03f */
[----:B------:R-:W-:-:S03]  /*1250*/  UIADD3 UR5, UR4, -UR5, URZ ;  /* 0x8000000504057290 */ /* 0x000fc6000fffe03f */
[----:B------:R-:W-:Y:S01]  /*1260*/  ULDC UR4, c[0x0][0x28c] ;  /* 0x0000a30000047ab9 */ /* 0x000fe20000000800 */
[----:B------:R-:W-:Y:S01]  /*1270*/  ULEA UR5, UR5, UR6, 0xd ;  /* 0x0000000605057291 */ /* 0x000fe2000f8e683f */
[----:B------:R-:W-:-:S03]  /*1280*/  ISETP.LT.AND P0, PT, RZ, UR4, PT ;  /* 0x00000004ff007c0c */ /* 0x000fc6000bf01270 */
[----:B------:R-:W-:-:S04]  /*1290*/  UIADD3 UR5, UR5, 0x100, URZ ;  /* 0x0000010005057890 */ /* 0x000fc8000fffe03f */
[----:B------:R-:W-:-:S04]  /*12a0*/  USHF.R.U32.HI UR5, URZ, 0x4, UR5 ;  /* 0x000000043f057899 */ /* 0x000fc80008011605 */
[----:B------:R-:W-:Y:S02]  /*12b0*/  ULOP3.LUT UR41, UR5, 0x3fff, URZ, 0xc0, !UPT ;  /* 0x00003fff05297892 */ /* 0x000fe4000f8ec03f */
[----:B-12---:R-:W-:Y:S10]  /*12c0*/  @P0 BRA `(.L_x_17) ;  /* 0x0000000000400947 */ /* 0x006ff40003800000 */
[----:B------:R-:W-:Y:S01]  /*12d0*/  MOV R0, 0x0 ;  /* 0x0000000000007802 */ /* 0x000fe20000000f00 */
[----:B------:R-:W-:Y:S01]  /*12e0*/  ULDC.64 UR4, c[0x4][0x68] ;  /* 0x01001a0000047ab9 */ /* 0x000fe20000000a00 */
[----:B------:R-:W-:Y:S01]  /*12f0*/  ULDC.64 UR6, c[0x4][0x8] ;  /* 0x0100020000067ab9 */ /* 0x000fe20000000a00 */
[----:B01----:R-:W-:Y:S01]  /*1300*/  IMAD.U32 R4, RZ, RZ, UR4 ;  /* 0x00000004ff047e24 */ /* 0x003fe2000f8e00ff */
[----:B------:R0:W1:Y:S01]  /*1310*/  LDC.64 R14, c[0x4][R0] ;  /* 0x01000000000e7b82 */ /* 0x0000620000000a00 */
[----:B------:R-:W-:Y:S01]  /*1320*/  MOV R5, UR5 ;  /* 0x0000000500057c02 */ /* 0x000fe20008000f00 */
[----:B------:R-:W-:Y:S01]  /*1330*/  ULDC.64 UR4, c[0x4][0x70] ;  /* 0x01001c0000047ab9 */ /* 0x000fe20000000a00 */
[----:B------:R-:W-:Y:S01]  /*1340*/  MOV R10, UR6 ;  /* 0x00000006000a7c02 */ /* 0x000fe20008000f00 */
[----:B------:R-:W-:Y:S01]  /*1350*/  IMAD.U32 R6, RZ, RZ, UR4 ;  /* 0x00000004ff067e24 */ /* 0x000fe2000f8e00ff */
[----:B------:R-:W-:Y:S01]  /*1360*/  MOV R12, 0x1 ;  /* 0x00000001000c7802 */ /* 0x000fe20000000f00 */
[----:B------:R-:W-:-:S02]  /*1370*/  IMAD.U32 R7, RZ, RZ, UR5 ;  /* 0x00000005ff077e24 */ /* 0x000fc4000f8e00ff */
[----:B------:R-:W-:Y:S02]  /*1380*/  IMAD.U32 R11, RZ, RZ, UR7 ;  /* 0x00000007ff0b7e24 */ /* 0x000fe4000f8e00ff */
[----:B------:R-:W-:Y:S02]  /*1390*/  IMAD.MOV.U32 R8, RZ, RZ, 0x1e1 ;  /* 0x000001e1ff087424 */ /* 0x000fe400078e00ff */
[----:B0-----:R-:W-:-:S07]  /*13a0*/  IMAD.MOV.U32 R13, RZ, RZ, RZ ;  /* 0x000000ffff0d7224 */ /* 0x001fce00078e00ff */
[----:B------:R-:W-:-:S07]  /*13b0*/  LEPC R20, `(.L_x_17) ;  /* 0x000000001014794e */ /* 0x000fce0000000000 */
[----:B-12--5:R-:W-:Y:S05]  /*13c0*/  CALL.ABS.NOINC R14 ;  /* 0x000000000e007343 */ /* 0x026fea0003c00000 */
.L_x_17:
[----:B------:R-:W-:-:S13]  /*13d0*/  ISETP.NE.AND P0, PT, R168, 0x3, PT ;  /* 0x00000003a800780c */ /* 0x000fda0003f05270 */
[----:B------:R-:W-:Y:S05]  /*13e0*/  @!P0 BRA `(.L_x_18) ;  /* 0x0000000000048947 */ /* 0x000fea0003800000 */
[----:B------:R-:W-:Y:S01]  /*13f0*/  BPT.TRAP 0x1 ;  /* 0x000000040000795c */ /* 0x000fe20000300000 */
.L_x_18:
[----:B------:R-:W3:Y:S01]  /*1400*/  S2UR UR5, SR_CgaCtaId ;  /* 0x00000000000579c3 */ /* 0x000ee20000008800 */
[----:B------:R-:W-:Y:S01]  /*1410*/  UMOV UR4, 0x400 ;  /* 0x0000040000047882 */ /* 0x000fe20000000000 */
[----:B------:R-:W-:Y:S01]  /*1420*/  IMAD.U32 R3, RZ, RZ, UR39 ;  /* 0x00000027ff037e24 */ /* 0x000fe2000f8e00ff */
[----:B------:R-:W-:-:S04]  /*1430*/  MOV R0, UR38 ;  /* 0x0000002600007c02 */ /* 0x000fc80008000f00 */
[----:B------:R-:W-:Y:S01]  /*1440*/  SHF.L.U32 R0, R0, 0x1f, RZ ;  /* 0x0000001f00007819 */ /* 0x000fe200000006ff */
[----:B---3--:R-:W-:-:S06]  /*1450*/  ULEA UR4, UR5, UR4, 0x18 ;  /* 0x0000000405047291 */ /* 0x008fcc000f8ec03f */
[----:B------:R-:W-:-:S04]  /*1460*/  IMAD.U32 R6, RZ, RZ, UR4 ;  /* 0x00000004ff067e24 */ /* 0x000fc8000f8e00ff */
[----:B------:R-:W-:-:S04]  /*1470*/  IMAD R3, R3, 0x8, R6 ;  /* 0x0000000803037824 */ /* 0x000fc800078e0206 */
[----:B------:R3:W4:Y:S01]  /*1480*/  SYNCS.PHASECHK.TRANS64.TRYWAIT P1, [R3+URZ], R0 ;  /* 0x00000000030075a7 */ /* 0x000722000802017f */
[----:B------:R-:W-:Y:S05]  /*1490*/  @!P0 BRA `(.L_x_19) ;  /* 0x0000000000048947 */ /* 0x000fea0003800000 */
[----:B------:R-:W-:Y:S01]  /*14a0*/  BPT.TRAP 0x1 ;  /* 0x000000040000795c */ /* 0x000fe20000300000 */
.L_x_19:
[----:B----4-:R-:W-:Y:S05]  /*14b0*/  @P1 BRA `(.L_x_20) ;  /* 0x0000000000081947 */ /* 0x010fea0003800000 */
[----:B------:R-:W4:Y:S02]  /*14c0*/  SYNCS.PHASECHK.TRANS64.TRYWAIT P1, [R3+URZ], R0 ;  /* 0x00000000030075a7 */ /* 0x000f24000802017f */
[----:B----4-:R-:W-:Y:S05]  /*14d0*/  @!P1 BRA `(.L_x_21) ;  /* 0x0000009400789947 */ /* 0x010fea0003800000 */
.L_x_20:
[----:B------:R-:W-:-:S04]  /*14e0*/  UISETP.LT.AND UP0, UPT, UR40, 0x1, UPT ;  /* 0x000000012800788c */ /* 0x000fc8000bf01270 */
[----:B------:R-:W-:-:S06]  /*14f0*/  USEL UR4, UR40, 0x1, UP0 ;  /* 0x0000000128047887 */ /* 0x000fcc0008000000 */
[----:B---34-:R-:W-:Y:S01]  /*1500*/  MOV R0, UR4 ;  /* 0x0000000400007c02 */ /* 0x018fe20008000f00 */
[----:B------:R-:W-:Y:S05]  /*1510*/  WARPSYNC.ALL ;  /* 0x0000000000007948 */ /* 0x000fea0003800000 */
[----:B------:R-:W-:-:S04]  /*1520*/  IADD3 R0, -R0, UR40, RZ ;  /* 0x0000002800007c10 */ /* 0x000fc8000fffe1ff */
[----:B------:R-:W-:Y:S02]  /*1530*/  ISETP.GE.AND P1, PT, R0, 0x1, PT ;  /* 0x000000010000780c */ /* 0x000fe40003f26270 */
[----:B------:R-:W-:Y:S01]  /*1540*/  R2UR UR4, R6 ;  /* 0x00000000060472ca */ /* 0x000fe200000e0000 */
[----:B------:R-:W-:Y:S01]  /*1550*/  WARPGROUP.ARRIVE ;  /* 0x00000000000079c5 */ /* 0x000fe20000000000 */
[----:B------:R-:W-:Y:S01]  /*1560*/  UMOV UR9, 0x40000040 ;  /* 0x4000004000097882 */ /* 0x000fe20000000000 */
[----:B------:R-:W-:Y:S01]  /*1570*/  UMOV UR11, 0x40000040 ;  /* 0x40000040000b7882 */ /* 0x000fe20000000000 */
[----:B------:R-:W-:Y:S01]  /*1580*/  UMOV UR13, 0x40000040 ;  /* 0x40000040000d7882 */ /* 0x000fe20000000000 */
[----:B------:R-:W-:-:S08]  /*1590*/  UMOV UR15, UR11 ;  /* 0x0000000b000f7c82 */ /* 0x000fd00008000000 */
[----:B------:R-:W-:-:S04]  /*15a0*/  UIADD3 UR4, UR4, 0x20100, URZ ;  /* 0x0002010004047890 */ /* 0x000fc8000fffe03f */
[----:B------:R-:W-:-:S04]  /*15b0*/  USHF.R.U32.HI UR4, URZ, 0x4, UR4 ;  /* 0x000000043f047899 */ /* 0x000fc80008011604 */
[----:B------:R-:W-:Y:S02]  /*15c0*/  ULOP3.LUT UR5, UR4, 0x3fff, URZ, 0xc0, !UPT ;  /* 0x00003fff04057892 */ /* 0x000fe4000f8ec03f */
[----:B------:R-:W-:Y:S02]  /*15d0*/  ULOP3.LUT UR4, UR41, 0x10000, URZ, 0xfc, !UPT ;  /* 0x0001000029047892 */ /* 0x000fe4000f8efc3f */
[----:B------:R-:W-:Y:S02]  /*15e0*/  ULOP3.LUT UR5, UR5, 0x10000, URZ, 0xfc, !UPT ;  /* 0x0001000005057892 */ /* 0x000fe4000f8efc3f */
[----:B------:R-:W-:Y:S02]  /*15f0*/  ULEA UR8, UR39, UR4, 0xc ;  /* 0x0000000427087291 */ /* 0x000fe4000f8e603f */
[----:B------:R-:W-:Y:S02]  /*1600*/  ULEA UR6, UR39, UR5, 0xb ;  /* 0x0000000527067291 */ /* 0x000fe4000f8e583f */
[----:B------:R-:W-:-:S05]  /*1610*/  UIADD3 UR12, UR8, 0x400, URZ ;  /* 0x00000400080c7890 */ /* 0x000fca000fffe03f */
[----:B------:R-:W-:Y:S02]  /*1620*/  UMOV UR10, UR6 ;  /* 0x00000006000a7c82 */ /* 0x000fe40008000000 */
[----:B------:R-:W-:Y:S01]  /*1630*/  HGMMA.64x128x8.F32.TF32 R88, gdesc[UR8], RZ, !UPT, gsb0 ;  /* 0x05e00000085879f0 */ /* 0x000fe2000c0028ff */
[----:B------:R-:W-:Y:S02]  /*1640*/  UMOV UR14, UR10 ;  /* 0x0000000a000e7c82 */ /* 0x000fe40008000000 */
[----:B------:R-:W-:Y:S02]  /*1650*/  WARPGROUP.DEPBAR.LE gsb0, 0x0 ;  /* 0x00008000000079c5 */ /* 0x000fe40000010000 */
[----:B------:R-:W-:-:S07]  /*1660*/  WARPGROUP.ARRIVE ;  /* 0x00000000000079c5 */ /* 0x000fce0000000000 */
[----:B------:R-:W-:Y:S01]  /*1670*/  HGMMA.64x128x8.F32.TF32 R24, gdesc[UR12], RZ, !UPT, gsb0 ;  /* 0x05e000000c1879f0 */ /* 0x000fe2000c0028ff */
[----:B------:R-:W-:Y:S02]  /*1680*/  UIADD3 UR12, UR8, 0x2, URZ ;  /* 0x00000002080c7890 */ /* 0x000fe4000fffe03f */
[----:B------:R-:W-:Y:S01]  /*1690*/  UIADD3 UR14, UR6, 0x2, URZ ;  /* 0x00000002060e7890 */ /* 0x000fe2000fffe03f */
[----:B------:R-:W-:Y:S01]  /*16a0*/  UMOV UR13, 0x40000040 ;  /* 0x40000040000d7882 */ /* 0x000fe20000000000 */
[----:B------:R-:W-:Y:S01]  /*16b0*/  UMOV UR15, 0x40000040 ;  /* 0x40000040000f7882 */ /* 0x000fe20000000000 */
[----:B------:R-:W-:Y:S02]  /*16c0*/  WARPGROUP.DEPBAR.LE gsb0, 0x0 ;  /* 0x00008000000079c5 */ /* 0x000fe40000010000 */
[----:B------:R-:W-:-:S06]  /*16d0*/  WARPGROUP.ARRIVE ;  /* 0x00000000000079c5 */ /* 0x000fcc0000000000 */
[----:B------:R-:W-:Y:S01]  /*16e0*/  HGMMA.64x128x8.F32.TF32 R88, gdesc[UR12], R88, gsb0 ;  /* 0x05e000000c5879f0 */ /* 0x000fe20008002858 */
[----:B------:R-:W-:Y:S01]  /*16f0*/  UIADD3 UR12, UR8, 0x402, URZ ;  /* 0x00000402080c7890 */ /* 0x000fe2000fffe03f */
[----:B------:R-:W-:Y:S01]  /*1700*/  UMOV UR13, 0x40000040 ;  /* 0x40000040000d7882 */ /* 0x000fe20000000000 */
[----:B------:R-:W-:Y:S02]  /*1710*/  WARPGROUP.DEPBAR.LE gsb0, 0x0 ;  /* 0x00008000000079c5 */ /* 0x000fe40000010000 */
[----:B------:R-:W-:-:S07]  /*1720*/  WARPGROUP.ARRIVE ;  /* 0x00000000000079c5 */ /* 0x000fce0000000000 */
[----:B------:R-:W-:Y:S01]  /*1730*/  HGMMA.64x128x8.F32.TF32 R24, gdesc[UR12], R24, gsb0 ;  /* 0x05e000000c1879f0 */ /* 0x000fe20008002818 */
        /* <DEDUP_REMOVED lines=71> */
[----:B------:R-:W-:Y:S03]  /*1bb0*/  HGMMA.64x128x8.F32.TF32 R24, gdesc[UR12], R24, gsb0 ;  /* 0x05e000000c1879f0 */ /* 0x000fe60008002818 */
[----:B------:R-:W-:Y:S02]  /*1bc0*/  WARPGROUP.DEPBAR.LE gsb0, 0x0 ;  /* 0x00008000000079c5 */ /* 0x000fe40000010000 */
[----:B------:R-:W-:Y:S05]  /*1bd0*/  @!P1 BRA `(.L_x_22) ;  /* 0x0000000800349947 */ /* 0x000fea0003800000 */
[----:B------:R-:W-:Y:S02]  /*1be0*/  UIADD3 UR6, UR39, 0x1, URZ ;  /* 0x0000000127067890 */ /* 0x000fe4000fffe03f */
[----:B------:R-:W-:Y:S02]  /*1bf0*/  IMAD.U32 R3, RZ, RZ, UR39 ;  /* 0x00000027ff037e24 */ /* 0x000fe4000f8e00ff */
[----:B------:R-:W-:-:S04]  /*1c00*/  UISETP.NE.AND UP0, UPT, UR6, 0x2, UPT ;  /* 0x000000020600788c */ /* 0x000fc8000bf05270 */
[----:B------:R-:W-:Y:S02]  /*1c10*/  USEL UR7, URZ, 0x1, UP0 ;  /* 0x000000013f077887 */ /* 0x000fe40008000000 */
[----:B------:R-:W-:Y:S02]  /*1c20*/  USEL UR6, UR6, URZ, UP0 ;  /* 0x0000003f06067287 */ /* 0x000fe40008000000 */
[----:B------:R-:W-:-:S06]  /*1c30*/  ULOP3.LUT UR7, UR38, UR7, URZ, 0x3c, !UPT ;  /* 0x0000000726077292 */ /* 0x000fcc000f8e3c3f */
[----:B------:R-:W-:-:S07]  /*1c40*/  IMAD.U32 R7, RZ, RZ, UR7 ;  /* 0x00000007ff077e24 */ /* 0x000fce000f8e00ff */
.L_x_29:
[----:B------:R-:W-:Y:S05]  /*1c50*/  @!P0 BRA `(.L_x_23) ;  /* 0x0000000000048947 */ /* 0x000fea0003800000 */
[----:B------:R-:W-:Y:S01]  /*1c60*/  BPT.TRAP 0x1 ;  /* 0x000000040000795c */ /* 0x000fe20000300000 */
.L_x_23:
[----:B------:R-:W3:Y:S01]  /*1c70*/  S2UR UR8, SR_CgaCtaId ;  /* 0x00000000000879c3 */ /* 0x000ee20000008800 */
[----:B------:R-:W-:Y:S01]  /*1c80*/  UMOV UR7, 0x400 ;  /* 0x0000040000077882 */ /* 0x000fe20000000000 */
[----:B01----:R-:W-:Y:S02]  /*1c90*/  MOV R5, UR6 ;  /* 0x0000000600057c02 */ /* 0x003fe40008000f00 */
[----:B------:R-:W-:Y:S01]  /*1ca0*/  SHF.L.U32 R4, R7, 0x1f, RZ ;  /* 0x0000001f07047819 */ /* 0x000fe200000006ff */
[----:B---3--:R-:W-:-:S06]  /*1cb0*/  ULEA UR7, UR8, UR7, 0x18 ;  /* 0x0000000708077291 */ /* 0x008fcc000f8ec03f */
[----:B------:R-:W-:-:S04]  /*1cc0*/  IMAD.U32 R6, RZ, RZ, UR7 ;  /* 0x00000007ff067e24 */ /* 0x000fc8000f8e00ff */
[----:B------:R-:W-:-:S04]  /*1cd0*/  IMAD R5, R5, 0x8, R6 ;  /* 0x0000000805057824 */ /* 0x000fc800078e0206 */
[----:B------:R0:W1:Y:S01]  /*1ce0*/  SYNCS.PHASECHK.TRANS64.TRYWAIT P1, [R5+URZ], R4 ;  /* 0x00000004050075a7 */ /* 0x000062000802017f */
[----:B------:R-:W-:Y:S05]  /*1cf0*/  @!P0 BRA `(.L_x_24) ;  /* 0x0000000000048947 */ /* 0x000fea0003800000 */
[----:B------:R-:W-:Y:S01]  /*1d00*/  BPT.TRAP 0x1 ;  /* 0x000000040000795c */ /* 0x000fe20000300000 */
.L_x_24:
[----:B-1----:R-:W-:Y:S05]  /*1d10*/  @P1 BRA `(.L_x_25) ;  /* 0x0000000000081947 */ /* 0x002fea0003800000 */
[----:B------:R-:W1:Y:S02]  /*1d20*/  SYNCS.PHASECHK.TRANS64.TRYWAIT P1, [R5+URZ], R4 ;  /* 0x00000004050075a7 */ /* 0x000e64000802017f */
[----:B-1----:R-:W-:Y:S05]  /*1d30*/  @!P1 BRA `(.L_x_26) ;  /* 0x0000008c00749947 */ /* 0x002fea0003800000 */
.L_x_25:
[----:B------:R-:W-:Y:S01]  /*1d40*/  ULEA UR10, UR6, UR4, 0xc ;  /* 0x00000004060a7291 */ /* 0x000fe2000f8e603f */
[----:B------:R-:W-:Y:S01]  /*1d50*/  WARPGROUP.ARRIVE ;  /* 0x00000000000079c5 */ /* 0x000fe20000000000 */
[----:B------:R-:W-:Y:S01]  /*1d60*/  ULEA UR8, UR6, UR5, 0xb ;  /* 0x0000000506087291 */ /* 0x000fe2000f8e583f */
[----:B------:R-:W-:Y:S01]  /*1d70*/  UMOV UR13, 0x40000040 ;  /* 0x40000040000d7882 */ /* 0x000fe20000000000 */
[----:B------:R-:W-:-:S03]  /*1d80*/  UMOV UR15, 0x40000040 ;  /* 0x40000040000f7882 */ /* 0x000fc60000000000 */
[----:B------:R-:W-:Y:S02]  /*1d90*/  UMOV UR12, UR10 ;  /* 0x0000000a000c7c82 */ /* 0x000fe40008000000 */
[----:B------:R-:W-:Y:S02]  /*1da0*/  UMOV UR14, UR8 ;  /* 0x00000008000e7c82 */ /* 0x000fe40008000000 */
        /* <DEDUP_REMOVED lines=92> */
[----:B------:R-:W-:Y:S01]  /*2370*/  BPT.TRAP 0x1 ;  /* 0x000000040000795c */ /* 0x000fe20000300000 */
.L_x_27:
[----:B------:R-:W-:-:S13]  /*2380*/  ISETP.NE.AND P1, PT, R22, RZ, PT ;  /* 0x000000ff1600720c */ /* 0x000fda0003f25270 */
[----:B01----:R-:W-:-:S05]  /*2390*/  @P1 LEA R4, R3, R6, 0x3 ;  /* 0x0000000603041211 */ /* 0x003fca00078e18ff */
[----:B------:R-:W-:-:S05]  /*23a0*/  @P1 VIADD R5, R4, 0x10 ;  /* 0x0000001004051836 */ /* 0x000fca0000000000 */
[----:B------:R-:W-:-:S04]  /*23b0*/  @P1 PRMT R5, R152, 0x654, R5 ;  /* 0x0000065498051816 */ /* 0x000fc80000000005 */
[----:B------:R0:W-:Y:S01]  /*23c0*/  @P1 SYNCS.ARRIVE.TRANS64.RED.A1T0 RZ, [R5+URZ], RZ ;  /* 0x000000ff05ff19a7 */ /* 0x0001e2000810043f */
[----:B------:R-:W-:-:S13]  /*23d0*/  ISETP.GT.U32.AND P1, PT, R19, 0x1, PT ;  /* 0x000000011300780c */ /* 0x000fda0003f24070 */
[----:B0-----:R-:W-:Y:S05]  /*23e0*/  @P1 BRA `(.L_x_28) ;  /* 0x0000000000041947 */ /* 0x001fea0003800000 */
[----:B------:R-:W-:Y:S01]  /*23f0*/  BPT.TRAP 0x1 ;  /* 0x000000040000795c */ /* 0x000fe20000300000 */
.L_x_28:
[----:B------:R-:W-:Y:S01]  /*2400*/  UIADD3 UR6, UR6, 0x1, URZ ;  /* 0x0000000106067890 */ /* 0x000fe2000fffe03f */
[C---:B------:R-:W-:Y:S01]  /*2410*/  ISETP.GT.AND P2, PT, R0.reuse, 0x1, PT ;  /* 0x000000010000780c */ /* 0x040fe20003f44270 */
[----:B------:R-:W-:Y:S01]  /*2420*/  VIADD R3, R3, 0x1 ;  /* 0x0000000103037836 */ /* 0x000fe20000000000 */
[----:B------:R-:W-:Y:S01]  /*2430*/  IADD3 R0, R0, -0x1, RZ ;  /* 0xffffffff00007810 */ /* 0x000fe20007ffe0ff */
[----:B------:R-:W-:-:S03]  /*2440*/  UISETP.NE.AND UP0, UPT, UR6, 0x2, UPT ;  /* 0x000000020600788c */ /* 0x000fc6000bf05270 */
[C---:B------:R-:W-:Y:S01]  /*2450*/  ISETP.NE.AND P1, PT, R3.reuse, 0x2, PT ;  /* 0x000000020300780c */ /* 0x040fe20003f25270 */
[----:B------:R-:W-:Y:S02]  /*2460*/  USEL UR7, URZ, 0x1, UP0 ;  /* 0x000000013f077887 */ /* 0x000fe40008000000 */
[----:B------:R-:W-:Y:S01]  /*2470*/  USEL UR6, UR6, URZ, UP0 ;  /* 0x0000003f06067287 */ /* 0x000fe20008000000 */
[----:B------:R-:W-:-:S03]  /*2480*/  SEL R3, R3, RZ, P1 ;  /* 0x000000ff03037207 */ /* 0x000fc60000800000 */
[----:B------:R-:W-:Y:S01]  /*2490*/  LOP3.LUT R7, R7, UR7, RZ, 0x3c, !PT ;  /* 0x0000000707077c12 */ /* 0x000fe2000f8e3cff */
[----:B------:R-:W-:Y:S07]  /*24a0*/  @P2 BRA `(.L_x_29) ;  /* 0xfffffff400e82947 */ /* 0x000fee000383ffff */
.L_x_22:
[----:B------:R-:W3:Y:S02]  /*24b0*/  LDC R0, c[0x0][0x28c] ;  /* 0x0000a300ff007b82 */ /* 0x000ee40000000800 */
[----:B---3--:R-:W-:-:S13]  /*24c0*/  ISETP.GE.AND P1, PT, R0, 0x1, PT ;  /* 0x000000010000780c */ /* 0x008fda0003f26270 */
[----:B------:R-:W-:Y:S05]  /*24d0*/  @!P1 BRA `(.L_x_30) ;  /* 0x0000000000409947 */ /* 0x000fea0003800000 */
[----:B------:R-:W-:Y:S05]  /*24e0*/  @!P0 BRA `(.L_x_31) ;  /* 0x0000000000048947 */ /* 0x000fea0003800000 */
[----:B------:R-:W-:Y:S01]  /*24f0*/  BPT.TRAP 0x1 ;  /* 0x000000040000795c */ /* 0x000fe20000300000 */
.L_x_31:
[----:B------:R-:W-:Y:S01]  /*2500*/  ISETP.NE.AND P0, PT, R22, RZ, PT ;  /* 0x000000ff1600720c */ /* 0x000fe20003f05270 */
[----:B------:R-:W-:-:S12]  /*2510*/  UISETP.LT.AND UP1, UPT, UR40, 0x1, UPT ;  /* 0x000000012800788c */ /* 0x000fd8000bf21270 */
[----:B------:R-:W-:-:S05]  /*2520*/  VOTEU.ANY UP0, P0 ;  /* 0x00000000003f7886 */ /* 0x000fca0000000100 */
[----:B------:R-:W-:-:S04]  /*2530*/  @UP0 USEL UR4, UR40, 0x1, UP1 ;  /* 0x0000000128040887 */ /* 0x000fc80008800000 */
[----:B------:R-:W-:-:S06]  /*2540*/  @UP0 UIADD3 UR4, UR39, UR40, -UR4 ;  /* 0x0000002827040290 */ /* 0x000fcc000fffe804 */
[----:B------:R-:W-:-:S04]  /*2550*/  IMAD.U32 R0, RZ, RZ, UR4 ;  /* 0x00000004ff007e24 */ /* 0x000fc8000f8e00ff */
[----:B------:R-:W-:-:S05]  /*2560*/  @P0 IMAD.SHL.U32 R0, R0, 0x8, RZ ;  /* 0x0000000800000824 */ /* 0x000fca00078e00ff */
[----:B------:R-:W-:-:S04]  /*2570*/  @P0 LOP3.LUT R0, R0, 0x8, RZ, 0xc0, !PT ;  /* 0x0000000800000812 */ /* 0x000fc800078ec0ff */
[----:B------:R-:W-:-:S04]  /*2580*/  @P0 IADD3 R3, R6, 0x10, R0 ;  /* 0x0000001006030810 */ /* 0x000fc80007ffe000 */
[----:B------:R-:W-:-:S04]  /*2590*/  @P0 PRMT R3, R152, 0x654, R3 ;  /* 0x0000065498030816 */ /* 0x000fc80000000003 */
[----:B------:R3:W-:Y:S01]  /*25a0*/  @P0 SYNCS.ARRIVE.TRANS64.RED.A1T0 RZ, [R3+URZ], RZ ;  /* 0x000000ff03ff09a7 */ /* 0x0007e2000810043f */
[----:B------:R-:W-:-:S13]  /*25b0*/  ISETP.GT.U32.AND P0, PT, R19, 0x1, PT ;  /* 0x000000011300780c */ /* 0x000fda0003f04070 */
[----:B---3--:R-:W-:Y:S05]  /*25c0*/  @P0 BRA `(.L_x_30) ;  /* 0x0000000000040947 */ /* 0x008fea0003800000 */
[----:B------:R-:W-:Y:S01]  /*25d0*/  BPT.TRAP 0x1 ;  /* 0x000000040000795c */ /* 0x000fe20000300000 */
.L_x_30:
[----:B------:R-:W3:Y:S01]  /*25e0*/  LDC R6, c[0x0][0x288] ;  /* 0x0000a200ff067b82 */ /* 0x000ee20000000800 */
[--C-:B------:R-:W-:Y:S01]  /*25f0*/  SHF.R.U32.HI R0, RZ, 0x2, R18.reuse ;  /* 0x00000002ff007819 */ /* 0x100fe20000011612 */
[----:B------:R-:W-:Y:S01]  /*2600*/  UIADD3 UR39, UR40, UR39, URZ ;  /* 0x0000002728277290 */ /* 0x000fe2000fffe03f */
[----:B01----:R-:W-:Y:S01]  /*2610*/  SHF.R.U32.HI R5, RZ, 0x7, R18 ;  /* 0x00000007ff057819 */ /* 0x003fe20000011612 */
[----:B------:R-:W-:Y:S01]  /*2620*/  IMAD.SHL.U32 R13, R154, 0x80, RZ ;  /* 0x000000809a0d7824 */ /* 0x000fe200078e00ff */
[----:B------:R-:W-:Y:S01]  /*2630*/  LOP3.LUT R4, R18, 0x60, RZ, 0xc0, !PT ;  /* 0x0000006012047812 */ /* 0x000fe200078ec0ff */
[----:B------:R-:W-:Y:S01]  /*2640*/  USHF.R.U32.HI UR4, URZ, 0x1, UR39 ;  /* 0x000000013f047899 */ /* 0x000fe20008011627 */
[----:B------:R-:W-:Y:S01]  /*2650*/  LOP3.LUT R3, R0, 0x7, RZ, 0xc0, !PT ;  /* 0x0000000700037812 */ /* 0x000fe200078ec0ff */
[----:B------:R-:W-:Y:S01]  /*2660*/  ULDC UR8, c[0x0][0x284] ;  /* 0x0000a10000087ab9 */ /* 0x000fe20000000800 */
[----:B------:R-:W-:Y:S01]  /*2670*/  LOP3.LUT R0, R5, 0x1, RZ, 0xc0, !PT ;  /* 0x0000000105007812 */ /* 0x000fe200078ec0ff */
[----:B------:R-:W-:Y:S01]  /*2680*/  ULOP3.LUT UR4, UR4, 0x1, URZ, 0xc0, !UPT ;  /* 0x0000000104047892 */ /* 0x000fe2000f8ec03f */
[----:B------:R-:W-:Y:S01]  /*2690*/  SHF.R.U32.HI R10, RZ, 0x1, R4 ;  /* 0x00000001ff0a7819 */ /* 0x000fe20000011604 */
[----:B------:R-:W-:Y:S01]  /*26a0*/  UISETP.GT.U32.AND UP1, UPT, UR39, 0x1, UPT ;  /* 0x000000012700788c */ /* 0x000fe2000bf24070 */
[----:B------:R-:W-:Y:S01]  /*26b0*/  SHF.L.U32 R4, R0, 0x6, RZ ;  /* 0x0000000600047819 */ /* 0x000fe200000006ff */
[----:B------:R-:W-:Y:S01]  /*26c0*/  UISETP.NE.U32.AND UP0, UPT, UR4, 0x1, UPT ;  /* 0x000000010400788c */ /* 0x000fe2000bf05070 */
[--C-:B------:R-:W-:Y:S01]  /*26d0*/  IADD3 R5, RZ, -R10, -R3.reuse ;  /* 0x8000000aff057210 */ /* 0x100fe20007ffe803 */
[----:B------:R-:W-:Y:S01]  /*26e0*/  ULDC.64 UR6, c[0x0][0x5d0] ;  /* 0x0001740000067ab9 */ /* 0x000fe20000000a00 */
[----:B--2---:R-:W-:Y:S01]  /*26f0*/  LOP3.LUT R157, R4, 0x40, R3, 0xe2, !PT ;  /* 0x00000040049d7812 */ /* 0x004fe200078ee203 */
[----:B------:R-:W-:Y:S01]  /*2700*/  UISETP.LT.U32.AND UP1, UPT, UR40, 0x2, UP1 ;  /* 0x000000022800788c */ /* 0x000fe20008f21070 */
[----:B------:R-:W-:Y:S01]  /*2710*/  LOP3.LUT R3, R18, 0x3, RZ, 0xc0, !PT ;  /* 0x0000000312037812 */ /* 0x000fe200078ec0ff */
[----:B------:R-:W-:Y:S01]  /*2720*/  UISETP.GT.U32.AND UP0, UPT, UR40, 0x1, !UP0 ;  /* 0x000000012800788c */ /* 0x000fe2000c704070 */
[----:B------:R-:W-:Y:S01]  /*2730*/  SHF.R.S32.HI R21, RZ, 0x1f, R23 ;  /* 0x0000001fff157819 */ /* 0x000fe20000011417 */
[----:B------:R-:W-:Y:S01]  /*2740*/  IMAD R0, R0, -0x40, R5 ;  /* 0xffffffc000007824 */ /* 0x000fe200078e0205 */
[----:B------:R-:W-:Y:S01]  /*2750*/  USEL UR5, URZ, 0x1, !UP1 ;  /* 0x000000013f057887 */ /* 0x000fe2000c800000 */
[----:B---3--:R-:W-:Y:S01]  /*2760*/  IMAD R12, R3, -0x2, R6 ;  /* 0xfffffffe030c7824 */ /* 0x008fe200078e0206 */
[----:B------:R-:W-:Y:S01]  /*2770*/  ISETP.GE.AND P0, PT, R13, R6, PT ;  /* 0x000000060d00720c */ /* 0x000fe20003f06270 */
[----:B------:R-:W-:Y:S01]  /*2780*/  IMAD.SHL.U32 R6, R18, 0x2, RZ ;  /* 0x0000000212067824 */ /* 0x000fe200078e00ff */
[----:B------:R-:W-:Y:S01]  /*2790*/  SHF.L.U32 R3, R153, 0x8, RZ ;  /* 0x0000000899037819 */ /* 0x000fe200000006ff */
[----:B------:R-:W-:Y:S01]  /*27a0*/  IMAD R4, R21, UR6, RZ ;  /* 0x0000000615047c24 */ /* 0x000fe2000f8e02ff */
[----:B------:R-:W-:Y:S01]  /*27b0*/  USEL UR4, URZ, 0x1, !UP0 ;  /* 0x000000013f047887 */ /* 0x000fe2000c000000 */
[----:B------:R-:W-:Y:S01]  /*27c0*/  IMAD.WIDE R8, R153, 0x100, RZ ;  /* 0x0000010099087825 */ /* 0x000fe200078e02ff */
[----:B------:R-:W-:Y:S01]  /*27d0*/  ISETP.GE.OR P0, PT, R3, UR8, P0 ;  /* 0x0000000803007c0c */ /* 0x000fe20008706670 */
[----:B------:R-:W-:Y:S01]  /*27e0*/  ULOP3.LUT UR39, UR39, 0x1, URZ, 0xc0, !UPT ;  /* 0x0000000127277892 */ /* 0x000fe2000f8ec03f */
[----:B------:R-:W-:Y:S01]  /*27f0*/  LOP3.LUT R6, R13, 0x6, R6, 0xf8, !PT ;  /* 0x000000060d067812 */ /* 0x000fe200078ef806 */
[----:B------:R-:W-:Y:S01]  /*2800*/  IMAD R11, R23, UR7, R4 ;  /* 0x00000007170b7c24 */ /* 0x000fe2000f8e0204 */
[----:B------:R-:W-:Y:S01]  /*2810*/  ULOP3.LUT UR38, UR4, UR38, UR5, 0x96, !UPT ;  /* 0x0000002604267292 */ /* 0x000fe2000f8e9605 */
[----:B------:R-:W-:Y:S01]  /*2820*/  IADD3 R3, -R3, UR8, R0 ;  /* 0x0000000803037c10 */ /* 0x000fe2000fffe100 */
[----:B------:R-:W-:Y:S01]  /*2830*/  IMAD.IADD R0, R12, 0x1, -R13 ;  /* 0x000000010c007824 */ /* 0x000fe200078e0a0d */
[----:B------:R-:W-:-:S02]  /*2840*/  SHF.R.S32.HI R7, RZ, 0x1f, R6 ;  /* 0x0000001fff077819 */ /* 0x000fc40000011406 */
[----:B------:R-:W-:Y:S02]  /*2850*/  LOP3.LUT R157, R8, R157, R10, 0xfe, !PT ;  /* 0x0000009d089d7212 */ /* 0x000fe400078efe0a */
[----:B------:R-:W-:Y:S01]  /*2860*/  MOV R153, 0xffffffff ;  /* 0xffffffff00997802 */ /* 0x000fe20000000f00 */
[----:B------:R-:W-:-:S04]  /*2870*/  IMAD.WIDE.U32 R4, R23, UR6, R6 ;  /* 0x0000000617047c25 */ /* 0x000fc8000f8e0006 */
[----:B------:R-:W-:Y:S02]  /*2880*/  IMAD.IADD R11, R5, 0x1, R11 ;  /* 0x00000001050b7824 */ /* 0x000fe400078e020b */
[----:B------:R-:W-:Y:S01]  /*2890*/  IMAD.MOV.U32 R10, RZ, RZ, R4 ;  /* 0x000000ffff0a7224 */ /* 0x000fe200078e0004 */
[----:B------:R-:W-:Y:S06]  /*28a0*/  @P0 BRA `(.L_x_32) ;  /* 0x0000006400840947 */ /* 0x000fec0003800000 */
[----:B------:R-:W0:Y:S01]  /*28b0*/  LDC.64 R4, c[0x0][0x5c8] ;  /* 0x00017200ff047b82 */ /* 0x000e220000000a00 */
[----:B-----5:R-:W-:Y:S01]  /*28c0*/  FSETP.NEU.AND P1, PT, R156, RZ, PT ;  /* 0x000000ff9c00720b */ /* 0x020fe20003f2d000 */
[----:B------:R-:W-:Y:S01]  /*28d0*/  BSSY B0, `(.L_x_32) ;  /* 0x000065e000007945 */ /* 0x000fe20003800000 */
[----:B------:R-:W-:-:S04]  /*28e0*/  ISETP.GT.AND P0, PT, R3, RZ, PT ;  /* 0x000000ff0300720c */ /* 0x000fc80003f04270 */
[----:B------:R-:W-:Y:S01]  /*28f0*/  ISETP.GT.AND P3, PT, R0, RZ, P0 ;  /* 0x000000ff0000720c */ /* 0x000fe20000764270 */
[-C--:B0-----:R-:W-:Y:S02]  /*2900*/  IMAD R12, R9, R4.reuse, RZ ;  /* 0x00000004090c7224 */ /* 0x081fe400078e02ff */
[----:B------:R-:W-:-:S04]  /*2910*/  IMAD.WIDE.U32 R170, R157, R4, R10 ;  /* 0x000000049daa7225 */ /* 0x000fc800078e000a */
[----:B------:R-:W-:-:S04]  /*2920*/  IMAD R11, R157, R5, R12 ;  /* 0x000000059d0b7224 */ /* 0x000fc800078e020c */
[----:B------:R-:W-:Y:S01]  /*2930*/  IMAD.IADD R173, R171, 0x1, R11 ;  /* 0x00000001abad7824 */ /* 0x000fe200078e020b */
[----:B------:R-:W-:Y:S06]  /*2940*/  @!P1 BRA `(.L_x_33) ;  /* 0x0000004800349947 */ /* 0x000fec0003800000 */
[----:B------:R-:W0:Y:S01]  /*2950*/  LDC.64 R14, c[0x0][0x5b8] ;  /* 0x00016e00ff0e7b82 */ /* 0x000e220000000a00 */
[----:B------:R-:W-:-:S07]  /*2960*/  ULDC.64 UR4, c[0x0][0x5c0] ;  /* 0x0001700000047ab9 */ /* 0x000fce0000000a00 */
[----:B------:R-:W1:Y:S08]  /*2970*/  LDC.64 R158, c[0x0][0x5b0] ;  /* 0x00016c00ff9e7b82 */ /* 0x000e700000000a00 */
[----:B------:R-:W2:Y:S01]  /*2980*/  LDC.64 R10, c[0x0][0x5a8] ;  /* 0x00016a00ff0a7b82 */ /* 0x000ea20000000a00 */
[-C--:B0-----:R-:W-:Y:S02]  /*2990*/  IMAD R12, R21, R14.reuse, RZ ;  /* 0x0000000e150c7224 */ /* 0x081fe400078e02ff */
[----:B------:R-:W-:-:S04]  /*29a0*/  IMAD.WIDE.U32 R160, R23, R14, R6 ;  /* 0x0000000e17a07225 */ /* 0x000fc800078e0006 */
[----:B------:R-:W-:Y:S02]  /*29b0*/  IMAD R15, R23, R15, R12 ;  /* 0x0000000f170f7224 */ /* 0x000fe400078e020c */
[-C--:B-1----:R-:W-:Y:S02]  /*29c0*/  IMAD R12, R9, R158.reuse, RZ ;  /* 0x0000009e090c7224 */ /* 0x082fe400078e02ff */
[----:B------:R-:W-:Y:S01]  /*29d0*/  IMAD.MOV.U32 R20, RZ, RZ, R160 ;  /* 0x000000ffff147224 */ /* 0x000fe200078e00a0 */
[----:B------:R-:W-:Y:S01]  /*29e0*/  IADD3 R21, R161, R15, RZ ;  /* 0x0000000fa1157210 */ /* 0x000fe20007ffe0ff */
[C---:B------:R-:W-:Y:S02]  /*29f0*/  IMAD R171, R157.reuse, R159, R12 ;  /* 0x0000009f9dab7224 */ /* 0x040fe400078e020c */
[----:B------:R-:W-:-:S04]  /*2a00*/  IMAD.WIDE.U32 R12, R157, R158, R20 ;  /* 0x0000009e9d0c7225 */ /* 0x000fc800078e0014 */
[----:B------:R-:W-:Y:S01]  /*2a10*/  IMAD.IADD R13, R13, 0x1, R171 ;  /* 0x000000010d0d7824 */ /* 0x000fe200078e02ab */
[----:B--2---:R-:W-:-:S04]  /*2a20*/  LEA R164, P1, R12, R10, 0x2 ;  /* 0x0000000a0ca47211 */ /* 0x004fc800078210ff */
[----:B------:R-:W-:-:S05]  /*2a30*/  LEA.HI.X R165, R12, R11, R13, 0x2, P1 ;  /* 0x0000000b0ca57211 */ /* 0x000fca00008f140d */
[----:B------:R0:W2:Y:S01]  /*2a40*/  @P3 LDG.E.LTC128B R169, desc[UR36][R164.64] ;  /* 0x00000024a4a93981 */ /* 0x0000a2000c1e1920 */
[----:B------:R-:W-:Y:S01]  /*2a50*/  IMAD.WIDE.U32 R162, R157, R158, R6 ;  /* 0x0000009e9da27225 */ /* 0x000fe200078e0006 */
[----:B------:R-:W-:Y:S01]  /*2a60*/  LEA R12, P1, R170, UR4, 0x2 ;  /* 0x00000004aa0c7c11 */ /* 0x000fe2000f8210ff */
[----:B------:R-:W-:Y:S01]  /*2a70*/  BSSY B1, `(.L_x_34) ;  /* 0x0000016000017945 */ /* 0x000fe20003800000 */
[----:B------:R-:W-:Y:S02]  /*2a80*/  ISETP.GT.AND P5, PT, R0, 0x1, P0 ;  /* 0x000000010000780c */ /* 0x000fe400007a4270 */
[----:B------:R-:W-:Y:S02]  /*2a90*/  IADD3 R163, R171, R163, RZ ;  /* 0x000000a3aba37210 */ /* 0x000fe40007ffe0ff */
[----:B------:R-:W-:Y:S01]  /*2aa0*/  LEA.HI.X R13, R170, UR5, R173, 0x2, P1 ;  /* 0x00000005aa0d7c11 */ /* 0x000fe200088f14ad */
[----:B------:R-:W-:Y:S01]  /*2ab0*/  IMAD.WIDE.U32 R166, R23, R14, R162 ;  /* 0x0000000e17a67225 */ /* 0x000fe200078e00a2 */
[----:B------:R-:W-:-:S03]  /*2ac0*/  SHF.L.U64.HI R163, R158, 0x3, R159 ;  /* 0x000000039ea37819 */ /* 0x000fc6000001029f */
[----:B------:R-:W-:Y:S01]  /*2ad0*/  IMAD.SHL.U32 R162, R158, 0x8, RZ ;  /* 0x000000089ea27824 */ /* 0x000fe200078e00ff */
[----:B0-----:R-:W-:Y:S01]  /*2ae0*/  LEA R164, P1, R166, R10, 0x2 ;  /* 0x0000000aa6a47211 */ /* 0x001fe200078210ff */
[----:B------:R-:W-:Y:S02]  /*2af0*/  IMAD.IADD R154, R15, 0x1, R167 ;  /* 0x000000010f9a7824 */ /* 0x000fe400078e02a7 */
[----:B------:R-:W-:-:S05]  /*2b00*/  IMAD.WIDE.U32 R174, R157, R158, R162 ;  /* 0x0000009e9dae7225 */ /* 0x000fca00078e00a2 */
[----:B------:R-:W-:Y:S01]  /*2b10*/  IADD3 R171, R171, R175, RZ ;  /* 0x000000afabab7210 */ /* 0x000fe20007ffe0ff */
[----:B--2---:R-:W-:-:S04]  /*2b20*/  FMUL R165, R169, R156 ;  /* 0x0000009ca9a57220 */ /* 0x004fc80000400000 */
[----:B------:R-:W-:Y:S01]  /*2b30*/  FFMA R167, R88, R155, R165 ;  /* 0x0000009b58a77223 */ /* 0x000fe200000000a5 */
[----:B------:R-:W-:Y:S02]  /*2b40*/  LEA.HI.X R165, R166, R11, R154, 0x2, P1 ;  /* 0x0000000ba6a57211 */ /* 0x000fe400008f149a */
[----:B------:R-:W-:Y:S02]  /*2b50*/  IADD3 R154, P4, R160, R174, RZ ;  /* 0x000000aea09a7210 */ /* 0x000fe40007f9e0ff */
[----:B------:R-:W-:Y:S01]  /*2b60*/  ISETP.GT.AND P1, PT, R3, 0x8, PT ;  /* 0x000000080300780c */ /* 0x000fe20003f24270 */
[----:B------:R0:W-:Y:S01]  /*2b70*/  @P3 STG.E desc[UR36][R12.64], R167 ;  /* 0x000000a70c003986 */ /* 0x0001e2000c101924 */
[----:B------:R-:W-:Y:S01]  /*2b80*/  LEA R172, P3, R154, R10, 0x2 ;  /* 0x0000000a9aac7211 */ /* 0x000fe200078610ff */
[----:B------:R-:W-:Y:S01]  /*2b90*/  IMAD.X R166, R171, 0x1, R21, P4 ;  /* 0x00000001aba67824 */ /* 0x000fe200020e0615 */
[----:B------:R-:W-:Y:S01]  /*2ba0*/  ISETP.GT.AND P2, PT, R0, RZ, P1 ;  /* 0x000000ff0000720c */ /* 0x000fe20000f44270 */
[----:B------:R-:W-:-:S12]  /*2bb0*/  @!P5 BRA `(.L_x_35) ;  /* 0x000000000004d947 */ /* 0x000fd80003800000 */
[----:B------:R1:W5:Y:S02]  /*2bc0*/  LDG.E.LTC128B R169, desc[UR36][R164.64+0x4] ;  /* 0x00000424a4a97981 */ /* 0x000364000c1e1920 */
.L_x_35:
[----:B------:R-:W-:Y:S05]  /*2bd0*/  BSYNC B1 ;  /* 0x0000000000017941 */ /* 0x000fea0003800000 */
.L_x_34:
[----:B-----5:R-:W-:Y:S01]  /*2be0*/  FMUL R88, R169, R156 ;  /* 0x0000009ca9587220 */ /* 0x020fe20000400000 */
[----:B------:R-:W-:Y:S01]  /*2bf0*/  IMAD.MOV.U32 R177, RZ, RZ, R169 ;  /* 0x000000ffffb17224 */ /* 0x000fe200078e00a9 */
[----:B------:R-:W-:Y:S02]  /*2c00*/  LEA.HI.X R173, R154, R11, R166, 0x2, P3 ;  /* 0x0000000b9aad7211 */ /* 0x000fe400018f14a6 */
[----:B------:R-:W-:-:S05]  /*2c10*/  FFMA R179, R89, R155, R88 ;  /* 0x0000009b59b37223 */ /* 0x000fca0000000058 */
[----:B------:R2:W-:Y:S04]  /*2c20*/  @P5 STG.E desc[UR36][R12.64+0x4], R179 ;  /* 0x000004b30c005986 */ /* 0x0005e8000c101924 */
[----:B------:R-:W3:Y:S01]  /*2c30*/  @P2 LDG.E.LTC128B R177, desc[UR36][R172.64] ;  /* 0x00000024acb12981 */ /* 0x000ee2000c1e1920 */
[----:B------:R-:W-:Y:S01]  /*2c40*/  IADD3 R174, P3, R6, R174, RZ ;  /* 0x000000ae06ae7210 */ /* 0x000fe20007f7e0ff */
[C---:B0-----:R-:W-:Y:S01]  /*2c50*/  IMAD.SHL.U32 R167, R4.reuse, 0x20, RZ ;  /* 0x0000002004a77824 */ /* 0x041fe200078e00ff */
[----:B------:R-:W-:Y:S01]  /*2c60*/  SHF.L.U64.HI R169, R4, 0x5, R5 ;  /* 0x0000000504a97819 */ /* 0x000fe20000010205 */
[----:B------:R-:W-:Y:S01]  /*2c70*/  BSSY B1, `(.L_x_36) ;  /* 0x000000e000017945 */ /* 0x000fe20003800000 */
[----:B------:R-:W-:Y:S02]  /*2c80*/  IADD3.X R175, R7, R171, RZ, P3, !PT ;  /* 0x000000ab07af7210 */ /* 0x000fe40001ffe4ff */
[----:B------:R-:W-:-:S02]  /*2c90*/  IADD3 R170, P4, R167, R12, RZ ;  /* 0x0000000ca7aa7210 */ /* 0x000fc40007f9e0ff */
[----:B------:R-:W-:Y:S01]  /*2ca0*/  ISETP.GT.AND P3, PT, R0, 0x1, P1 ;  /* 0x000000010000780c */ /* 0x000fe20000f64270 */
[----:B------:R-:W-:Y:S01]  /*2cb0*/  IMAD.WIDE.U32 R174, R23, R14, R174 ;  /* 0x0000000e17ae7225 */ /* 0x000fe200078e00ae */
[----:B------:R-:W-:-:S03]  /*2cc0*/  IADD3.X R171, R169, R13, RZ, P4, !PT ;  /* 0x0000000da9ab7210 */ /* 0x000fc600027fe4ff */
[----:B------:R-:W-:Y:S01]  /*2cd0*/  IMAD.IADD R89, R15, 0x1, R175 ;  /* 0x000000010f597824 */ /* 0x000fe200078e02af */
[----:B------:R-:W-:-:S04]  /*2ce0*/  LEA R88, P5, R174, R10, 0x2 ;  /* 0x0000000aae587211 */ /* 0x000fc800078a10ff */
[----:B------:R-:W-:Y:S01]  /*2cf0*/  LEA.HI.X R89, R174, R11, R89, 0x2, P5 ;  /* 0x0000000bae597211 */ /* 0x000fe200028f1459 */
[----:B---3--:R-:W-:-:S04]  /*2d00*/  FMUL R175, R177, R156 ;  /* 0x0000009cb1af7220 */ /* 0x008fc80000400000 */
[----:B------:R-:W-:-:S05]  /*2d10*/  FFMA R175, R90, R155, R175 ;  /* 0x0000009b5aaf7223 */ /* 0x000fca00000000af */
[----:B------:R2:W-:Y:S01]  /*2d20*/  @P2 STG.E desc[UR36][R170.64], R175 ;  /* 0x000000afaa002986 */ /* 0x0005e2000c101924 */
[----:B------:R-:W-:Y:S05]  /*2d30*/  @!P3 BRA `(.L_x_37) ;  /* 0x000000000004b947 */ /* 0x000fea0003800000 */
[----:B------:R0:W5:Y:S02]  /*2d40*/  LDG.E.LTC128B R177, desc[UR36][R88.64+0x4] ;  /* 0x0000042458b17981 */ /* 0x000164000c1e1920 */
.L_x_37:
[----:B------:R-:W-:Y:S05]  /*2d50*/  BSYNC B1 ;  /* 0x0000000000017941 */ /* 0x000fea0003800000 */
.L_x_36:
[----:B-----5:R-:W-:Y:S01]  /*2d60*/  FMUL R90, R177, R156 ;  /* 0x0000009cb15a7220 */ /* 0x020fe20000400000 */
[----:B------:R-:W-:Y:S01]  /*2d70*/  ISETP.GT.AND P2, PT, R0, 0x8, P0 ;  /* 0x000000080000780c */ /* 0x000fe20000744270 */
[----:B------:R-:W-:Y:S02]  /*2d80*/  BSSY B1, `(.L_x_38) ;  /* 0x0000007000017945 */ /* 0x000fe40003800000 */
[----:B------:R-:W-:Y:S01]  /*2d90*/  FFMA R173, R91, R155, R90 ;  /* 0x0000009b5bad7223 */ /* 0x000fe2000000005a */
[----:B------:R-:W-:Y:S02]  /*2da0*/  @P3 IMAD.MOV.U32 R90, RZ, RZ, R170 ;  /* 0x000000ffff5a3224 */ /* 0x000fe400078e00aa */
[----:B------:R-:W-:-:S05]  /*2db0*/  @P3 IMAD.MOV.U32 R91, RZ, RZ, R171 ;  /* 0x000000ffff5b3224 */ /* 0x000fca00078e00ab */
[----:B------:R3:W-:Y:S02]  /*2dc0*/  @P3 STG.E desc[UR36][R90.64+0x4], R173 ;  /* 0x000004ad5a003986 */ /* 0x0007e4000c101924 */
[----:B------:R-:W-:Y:S05]  /*2dd0*/  @!P2 BRA `(.L_x_39) ;  /* 0x000000000004a947 */ /* 0x000fea0003800000 */
[----:B------:R4:W5:Y:S02]  /*2de0*/  LDG.E.LTC128B R177, desc[UR36][R164.64+0x20] ;  /* 0x00002024a4b17981 */ /* 0x000964000c1e1920 */
.L_x_39:
[----:B------:R-:W-:Y:S05]  /*2df0*/  BSYNC B1 ;  /* 0x0000000000017941 */ /* 0x000fea0003800000 */
.L_x_38:
[----:B---3-5:R-:W-:Y:S01]  /*2e00*/  FMUL R91, R177, R156 ;  /* 0x0000009cb15b7220 */ /* 0x028fe20000400000 */
[----:B------:R-:W-:Y:S01]  /*2e10*/  ISETP.GT.AND P3, PT, R0, 0x9, P0 ;  /* 0x000000090000780c */ /* 0x000fe20000764270 */
[----:B------:R-:W-:Y:S02]  /*2e20*/  BSSY B1, `(.L_x_40) ;  /* 0x0000005000017945 */ /* 0x000fe40003800000 */
[----:B------:R-:W-:-:S05]  /*2e30*/  FFMA R91, R92, R155, R91 ;  /* 0x0000009b5c5b7223 */ /* 0x000fca000000005b */
[----:B------:R3:W-:Y:S05]  /*2e40*/  @P2 STG.E desc[UR36][R12.64+0x20], R91 ;  /* 0x0000205b0c002986 */ /* 0x0007ea000c101924 */
[----:B------:R-:W-:Y:S05]  /*2e50*/  @!P3 BRA `(.L_x_41) ;  /* 0x000000000004b947 */ /* 0x000fea0003800000 */
[----:B------:R0:W5:Y:S02]  /*2e60*/  LDG.E.LTC128B R177, desc[UR36][R164.64+0x24] ;  /* 0x00002424a4b17981 */ /* 0x000164000c1e1920 */
.L_x_41:
[----:B------:R-:W-:Y:S05]  /*2e70*/  BSYNC B1 ;  /* 0x0000000000017941 */ /* 0x000fea0003800000 */
.L_x_40:
[----:B-----5:R-:W-:Y:S01]  /*2e80*/  FMUL R90, R177, R156 ;  /* 0x0000009cb15a7220 */ /* 0x020fe20000400000 */
[----:B------:R-:W-:Y:S01]  /*2e90*/  ISETP.GT.AND P2, PT, R0, 0x8, P1 ;  /* 0x000000080000780c */ /* 0x000fe20000f44270 */
[----:B------:R-:W-:Y:S02]  /*2ea0*/  BSSY B1, `(.L_x_42) ;  /* 0x0000005000017945 */ /* 0x000fe40003800000 */
[----:B------:R-:W-:-:S05]  /*2eb0*/  FFMA R93, R93, R155, R90 ;  /* 0x0000009b5d5d7223 */ /* 0x000fca000000005a */
[----:B------:R0:W-:Y:S05]  /*2ec0*/  @P3 STG.E desc[UR36][R12.64+0x24], R93 ;  /* 0x0000245d0c003986 */ /* 0x0001ea000c101924 */
[----:B------:R-:W-:Y:S05]  /*2ed0*/  @!P2 BRA `(.L_x_43) ;  /* 0x000000000004a947 */ /* 0x000fea0003800000 */
[----:B------:R0:W5:Y:S02]  /*2ee0*/  LDG.E.LTC128B R177, desc[UR36][R88.64+0x20] ;  /* 0x0000202458b17981 */ /* 0x000164000c1e1920 */
.L_x_43:
[----:B------:R-:W-:Y:S05]  /*2ef0*/  BSYNC B1 ;  /* 0x0000000000017941 */ /* 0x000fea0003800000 */
.L_x_42:
[----:B---3-5:R-:W-:Y:S01]  /*2f00*/  FMUL R91, R177, R156 ;  /* 0x0000009cb15b7220 */ /* 0x028fe20000400000 */
[----:B------:R-:W-:Y:S01]  /*2f10*/  @P2 MOV R90, R170 ;  /* 0x000000aa005a2202 */ /* 0x000fe20000000f00 */
[----:B------:R-:W-:Y:S01]  /*2f20*/  BSSY B1, `(.L_x_44) ;  /* 0x0000007000017945 */ /* 0x000fe20003800000 */
[----:B------:R-:W-:Y:S01]  /*2f30*/  ISETP.GT.AND P3, PT, R0, 0x9, P1 ;  /* 0x000000090000780c */ /* 0x000fe20000f64270 */
[----:B0-----:R-:W-:Y:S01]  /*2f40*/  FFMA R93, R94, R155, R91 ;  /* 0x0000009b5e5d7223 */ /* 0x001fe2000000005b */
[----:B------:R-:W-:-:S05]  /*2f50*/  @P2 IMAD.MOV.U32 R91, RZ, RZ, R171 ;  /* 0x000000ffff5b2224 */ /* 0x000fca00078e00ab */
[----:B------:R0:W-:Y:S06]  /*2f60*/  @P2 STG.E desc[UR36][R90.64+0x20], R93 ;  /* 0x0000205d5a002986 */ /* 0x0001ec000c101924 */
[----:B------:R-:W-:Y:S05]  /*2f70*/  @!P3 BRA `(.L_x_45) ;  /* 0x000000000004b947 */ /* 0x000fea0003800000 */
[----:B------:R3:W5:Y:S02]  /*2f80*/  LDG.E.LTC128B R177, desc[UR36][R88.64+0x24] ;  /* 0x0000242458b17981 */ /* 0x000764000c1e1920 */
.L_x_45:
[----:B------:R-:W-:Y:S05]  /*2f90*/  BSYNC B1 ;  /* 0x0000000000017941 */ /* 0x000fea0003800000 */
.L_x_44:
[----:B0----5:R-:W-:Y:S01]  /*2fa0*/  FMUL R90, R177, R156 ;  /* 0x0000009cb15a7220 */ /* 0x021fe20000400000 */
[----:B------:R-:W-:Y:S01]  /*2fb0*/  @P3 MOV R91, R171 ;  /* 0x000000ab005b3202 */ /* 0x000fe20000000f00 */
[----:B------:R-:W-:Y:S01]  /*2fc0*/  BSSY B1, `(.L_x_46) ;  /* 0x0000007000017945 */ /* 0x000fe20003800000 */
[----:B------:R-:W-:Y:S01]  /*2fd0*/  ISETP.GT.AND P2, PT, R0, 0x10, P0 ;  /* 0x000000100000780c */ /* 0x000fe20000744270 */
[----:B------:R-:W-:Y:S01]  /*2fe0*/  FFMA R95, R95, R155, R90 ;  /* 0x0000009b5f5f7223 */ /* 0x000fe2000000005a */
[----:B------:R-:W-:-:S05]  /*2ff0*/  @P3 IMAD.MOV.U32 R90, RZ, RZ, R170 ;  /* 0x000000ffff5a3224 */ /* 0x000fca00078e00aa */
[----:B------:R0:W-:Y:S06]  /*3000*/  @P3 STG.E desc[UR36][R90.64+0x24], R95 ;  /* 0x0000245f5a003986 */ /* 0x0001ec000c101924 */
[----:B------:R-:W-:Y:S05]  /*3010*/  @!P2 BRA `(.L_x_47) ;  /* 0x000000000004a947 */ /* 0x000fea0003800000 */
[----:B------:R0:W5:Y:S02]  /*3020*/  LDG.E.LTC128B R177, desc[UR36][R164.64+0x40] ;  /* 0x00004024a4b17981 */ /* 0x000164000c1e1920 */
.L_x_47:
[----:B------:R-:W-:Y:S05]  /*3030*/  BSYNC B1 ;  /* 0x0000000000017941 */ /* 0x000fea0003800000 */
.L_x_46:
[----:B0----5:R-:W-:Y:S01]  /*3040*/  FMUL R91, R177, R156 ;  /* 0x0000009cb15b7220 */ /* 0x021fe20000400000 */
[----:B------:R-:W-:Y:S01]  /*3050*/  ISETP.GT.AND P3, PT, R0, 0x11, P0 ;  /* 0x000000110000780c */ /* 0x000fe20000764270 */
[----:B------:R-:W-:Y:S02]  /*3060*/  BSSY B1, `(.L_x_48) ;  /* 0x0000005000017945 */ /* 0x000fe40003800000 */
[----:B------:R-:W-:-:S05]  /*3070*/  FFMA R91, R96, R155, R91 ;  /* 0x0000009b605b7223 */ /* 0x000fca000000005b */
[----:B------:R0:W-:Y:S05]  /*3080*/  @P2 STG.E desc[UR36][R12.64+0x40], R91 ;  /* 0x0000405b0c002986 */ /* 0x0001ea000c101924 */
[----:B------:R-:W-:Y:S05]  /*3090*/  @!P3 BRA `(.L_x_49) ;  /* 0x000000000004b947 */ /* 0x000fea0003800000 */
[----:B------:R0:W5:Y:S02]  /*30a0*/  LDG.E.LTC128B R177, desc[UR36][R164.64+0x44] ;  /* 0x00004424a4b17981 */ /* 0x000164000c1e1920 */
.L_x_49:
[----:B------:R-:W-:Y:S05]  /*30b0*/  BSYNC B1 ;  /* 0x0000000000017941 */ /* 0x000fea0003800000 */
.L_x_48:
[----:B-----5:R-:W-:Y:S01]  /*30c0*/  FMUL R90, R177, R156 ;  /* 0x0000009cb15a7220 */ /* 0x020fe20000400000 */
[----:B------:R-:W-:Y:S01]  /*30d0*/  ISETP.GT.AND P2, PT, R0, 0x10, P1 ;  /* 0x000000100000780c */ /* 0x000fe20000f44270 */
[----:B------:R-:W-:Y:S02]  /*30e0*/  BSSY B1, `(.L_x_50) ;  /* 0x0000005000017945 */ /* 0x000fe40003800000 */
[----:B------:R-:W-:-:S05]  /*30f0*/  FFMA R97, R97, R155, R90 ;  /* 0x0000009b61617223 */ /* 0x000fca000000005a */
[----:B------:R0:W-:Y:S05]  /*3100*/  @P3 STG.E desc[UR36][R12.64+0x44], R97 ;  /* 0x000044610c003986 */ /* 0x0001ea000c101924 */
[----:B------:R-:W-:Y:S05]  /*3110*/  @!P2 BRA `(.L_x_51) ;  /* 0x000000000004a947 */ /* 0x000fea0003800000 */
[----:B------:R0:W5:Y:S02]  /*3120*/  LDG.E.LTC128B R177, desc[UR36][R88.64+0x40] ;  /* 0x0000402458b17981 */ /* 0x000164000c1e1920 */
.L_x_51:
[----:B------:R-:W-:Y:S05]  /*3130*/  BSYNC B1 ;  /* 0x0000000000017941 */ /* 0x000fea0003800000 */
.L_x_50:
[----:B0----5:R-:W-:Y:S01]  /*3140*/  FMUL R91, R177, R156 ;  /* 0x0000009cb15b7220 */ /* 0x021fe20000400000 */
[----:B------:R-:W-:Y:S01]  /*3150*/  @P2 IMAD.MOV.U32 R90, RZ, RZ, R170 ;  /* 0x000000ffff5a2224 */ /* 0x000fe200078e00aa */
[----:B------:R-:W-:Y:S01]  /*3160*/  ISETP.GT.AND P3, PT, R0, 0x11, P1 ;  /* 0x000000110000780c */ /* 0x000fe20000f64270 */
[----:B------:R-:W-:Y:S01]  /*3170*/  BSSY B1, `(.L_x_52) ;  /* 0x0000006000017945 */ /* 0x000fe20003800000 */
[----:B------:R-:W-:Y:S01]  /*3180*/  FFMA R93, R98, R155, R91 ;  /* 0x0000009b625d7223 */ /* 0x000fe2000000005b */
[----:B------:R-:W-:-:S05]  /*3190*/  @P2 IMAD.MOV.U32 R91, RZ, RZ, R171 ;  /* 0x000000ffff5b2224 */ /* 0x000fca00078e00ab */
[----:B------:R0:W-:Y:S05]  /*31a0*/  @P2 STG.E desc[UR36][R90.64+0x40], R93 ;  /* 0x0000405d5a002986 */ /* 0x0001ea000c101924 */
[----:B------:R-:W-:Y:S05]  /*31b0*/  @!P3 BRA `(.L_x_53) ;  /* 0x000000000004b947 */ /* 0x000fea0003800000 */
[----:B------:R0:W5:Y:S02]  /*31c0*/  LDG.E.LTC128B R177, desc[UR36][R88.64+0x44] ;  /* 0x0000442458b17981 */ /* 0x000164000c1e1920 */
.L_x_53:
[----:B------:R-:W-:Y:S05]  /*31d0*/  BSYNC B1 ;  /* 0x0000000000017941 */ /* 0x000fea0003800000 */
.L_x_52:
[----:B0----5:R-:W-:Y:S01]  /*31e0*/  FMUL R90, R177, R156 ;  /* 0x0000009cb15a7220 */ /* 0x021fe20000400000 */
[----:B------:R-:W-:Y:S01]  /*31f0*/  @P3 IMAD.MOV.U32 R91, RZ, RZ, R171 ;  /* 0x000000ffff5b3224 */ /* 0x000fe200078e00ab */
[----:B------:R-:W-:Y:S01]  /*3200*/  ISETP.GT.AND P2, PT, R0, 0x18, P0 ;  /* 0x000000180000780c */ /* 0x000fe20000744270 */
[----:B------:R-:W-:Y:S01]  /*3210*/  BSSY B1, `(.L_x_54) ;  /* 0x0000006000017945 */ /* 0x000fe20003800000 */
[----:B------:R-:W-:Y:S01]  /*3220*/  FFMA R99, R99, R155, R90 ;  /* 0x0000009b63637223 */ /* 0x000fe2000000005a */
[----:B------:R-:W-:-:S05]  /*3230*/  @P3 MOV R90, R170 ;  /* 0x000000aa005a3202 */ /* 0x000fca0000000f00 */
[----:B------:R0:W-:Y:S05]  /*3240*/  @P3 STG.E desc[UR36][R90.64+0x44], R99 ;  /* 0x000044635a003986 */ /* 0x0001ea000c101924 */
[----:B------:R-:W-:Y:S05]  /*3250*/  @!P2 BRA `(.L_x_55) ;  /* 0x000000000004a947 */ /* 0x000fea0003800000 */
[----:B------:R0:W5:Y:S02]  /*3260*/  LDG.E.LTC128B R177, desc[UR36][R164.64+0x60] ;  /* 0x00006024a4b17981 */ /* 0x000164000c1e1920 */
.L_x_55:
[----:B------:R-:W-:Y:S05]  /*3270*/  BSYNC B1 ;  /* 0x0000000000017941 */ /* 0x000fea0003800000 */
.L_x_54:
[----:B0----5:R-:W-:Y:S01]  /*3280*/  FMUL R91, R177, R156 ;  /* 0x0000009cb15b7220 */ /* 0x021fe20000400000 */
[----:B------:R-:W-:Y:S01]  /*3290*/  ISETP.GT.AND P3, PT, R0, 0x19, P0 ;  /* 0x000000190000780c */ /* 0x000fe20000764270 */
[----:B------:R-:W-:Y:S02]  /*32a0*/  BSSY B1, `(.L_x_56) ;  /* 0x0000005000017945 */ /* 0x000fe40003800000 */
[----:B------:R-:W-:-:S05]  /*32b0*/  FFMA R91, R100, R155, R91 ;  /* 0x0000009b645b7223 */ /* 0x000fca000000005b */
[----:B------:R0:W-:Y:S05]  /*32c0*/  @P2 STG.E desc[UR36][R12.64+0x60], R91 ;  /* 0x0000605b0c002986 */ /* 0x0001ea000c101924 */
[----:B------:R-:W-:Y:S05]  /*32d0*/  @!P3 BRA `(.L_x_57) ;  /* 0x000000000004b947 */ /* 0x000fea0003800000 */
[----:B------:R0:W5:Y:S02]  /*32e0*/  LDG.E.LTC128B R177, desc[UR36][R164.64+0x64] ;  /* 0x00006424a4b17981 */ /* 0x000164000c1e1920 */
.L_x_57:
[----:B------:R-:W-:Y:S05]  /*32f0*/  BSYNC B1 ;  /* 0x0000000000017941 */ /* 0x000fea0003800000 */
.L_x_56:
[----:B-----5:R-:W-:Y:S01]  /*3300*/  FMUL R90, R177, R156 ;  /* 0x0000009cb15a7220 */ /* 0x020fe20000400000 */
[----:B------:R-:W-:Y:S01]  /*3310*/  ISETP.GT.AND P2, PT, R0, 0x18, P1 ;  /* 0x000000180000780c */ /* 0x000fe20000f44270 */
[----:B------:R-:W-:Y:S02]  /*3320*/  BSSY B1, `(.L_x_58) ;  /* 0x0000005000017945 */ /* 0x000fe40003800000 */
[----:B------:R-:W-:-:S05]  /*3330*/  FFMA R101, R101, R155, R90 ;  /* 0x0000009b65657223 */ /* 0x000fca000000005a */
[----:B------:R0:W-:Y:S05]  /*3340*/  @P3 STG.E desc[UR36][R12.64+0x64], R101 ;  /* 0x000064650c003986 */ /* 0x0001ea000c101924 */
[----:B------:R-:W-:Y:S05]  /*3350*/  @!P2 BRA `(.L_x_59) ;  /* 0x000000000004a947 */ /* 0x000fea0003800000 */
[----:B------:R0:W5:Y:S02]  /*3360*/  LDG.E.LTC128B R177, desc[UR36][R88.64+0x60] ;  /* 0x0000602458b17981 */ /* 0x000164000c1e1920 */
.L_x_59:
[----:B------:R-:W-:Y:S05]  /*3370*/  BSYNC B1 ;  /* 0x0000000000017941 */ /* 0x000fea0003800000 */
.L_x_58:
        /* <DEDUP_REMOVED lines=9> */
.L_x_61:
[----:B------:R-:W-:Y:S05]  /*3410*/  BSYNC B1 ;  /* 0x0000000000017941 */ /* 0x000fea0003800000 */
.L_x_60:
        /* <DEDUP_REMOVED lines=9> */
.L_x_63:
[----:B------:R-:W-:Y:S05]  /*34b0*/  BSYNC B1 ;  /* 0x0000000000017941 */ /* 0x000fea0003800000 */
.L_x_62:
[----:B0----5:R-:W-:Y:S01]  /*34c0*/  FMUL R91, R177, R156 ;  /* 0x0000009cb15b7220 */ /* 0x021fe20000400000 */
[----:B------:R-:W-:Y:S01]  /*34d0*/  ISETP.GT.AND P3, PT, R0, 0x21, P0 ;  /* 0x000000210000780c */ /* 0x000fe20000764270 */
[----:B------:R-:W-:Y:S02]  /*34e0*/  BSSY B1, `(.L_x_64) ;  /* 0x0000005000017945 */ /* 0x000fe40003800000 */
[----:B------:R-:W-:-:S05]  /*34f0*/  FFMA R91, R104, R155, R91 ;  /* 0x0000009b685b7223 */ /* 0x000fca000000005b */
[----:B------:R0:W-:Y:S05]  /*3500*/  @P2 STG.E desc[UR36][R12.64+0x80], R91 ;  /* 0x0000805b0c002986 */ /* 0x0001ea000c101924 */
[----:B------:R-:W-:Y:S05]  /*3510*/  @!P3 BRA `(.L_x_65) ;  /* 0x000000000004b947 */ /* 0x000fea0003800000 */
[----:B------:R0:W5:Y:S02]  /*3520*/  LDG.E.LTC128B R177, desc[UR36][R164.64+0x84] ;  /* 0x00008424a4b17981 */ /* 0x000164000c1e1920 */
.L_x_65:
[----:B------:R-:W-:Y:S05]  /*3530*/  BSYNC B1 ;  /* 0x0000000000017941 */ /* 0x000fea0003800000 */
.L_x_64:
[----:B-----5:R-:W-:Y:S01]  /*3540*/  FMUL R90, R177, R156 ;  /* 0x0000009cb15a7220 */ /* 0x020fe20000400000 */
[----:B------:R-:W-:Y:S01]  /*3550*/  ISETP.GT.AND P2, PT, R0, 0x20, P1 ;  /* 0x000000200000780c */ /* 0x000fe20000f44270 */
[----:B------:R-:W-:Y:S02]  /*3560*/  BSSY B1, `(.L_x_66) ;  /* 0x0000005000017945 */ /* 0x000fe40003800000 */
[----:B------:R-:W-:-:S05]  /*3570*/  FFMA R105, R105, R155, R90 ;  /* 0x0000009b69697223 */ /* 0x000fca000000005a */
[----:B------:R0:W-:Y:S05]  /*3580*/  @P3 STG.E desc[UR36][R12.64+0x84], R105 ;  /* 0x000084690c003986 */ /* 0x0001ea000c101924 */
[----:B------:R-:W-:Y:S05]  /*3590*/  @!P2 BRA `(.L_x_67) ;  /* 0x000000000004a947 */ /* 0x000fea0003800000 */
[----:B------:R0:W5:Y:S02]  /*35a0*/  LDG.E.LTC128B R177, desc[UR36][R88.64+0x80] ;  /* 0x0000802458b17981 */ /* 0x000164000c1e1920 */
.L_x_67:
[----:B------:R-:W-:Y:S05]  /*35b0*/  BSYNC B1 ;  /* 0x0000000000017941 */ /* 0x000fea0003800000 */
.L_x_66:
        /* <DEDUP_REMOVED lines=9> */
.L_x_69:
[----:B------:R-:W-:Y:S05]  /*3650*/  BSYNC B1 ;  /* 0x0000000000017941 */ /* 0x000fea0003800000 */
.L_x_68:
        /* <DEDUP_REMOVED lines=9> */
.L_x_71:
[----:B------:R-:W-:Y:S05]  /*36f0*/  BSYNC B1 ;  /* 0x0000000000017941 */ /* 0x000fea0003800000 */
.L_x_70:
[----:B0----5:R-:W-:Y:S01]  /*3700*/  FMUL R91, R177, R156 ;  /* 0x0000009cb15b7220 */ /* 0x021fe20000400000 */
[----:B------:R-:W-:Y:S01]  /*3710*/  ISETP.GT.AND P3, PT, R0, 0x29, P0 ;  /* 0x000000290000780c */ /* 0x000fe20000764270 */
[----:B------:R-:W-:Y:S02]  /*3720*/  BSSY B1, `(.L_x_72) ;  /* 0x0000005000017945 */ /* 0x000fe40003800000 */
[----:B------:R-:W-:-:S05]  /*3730*/  FFMA R91, R108, R155, R91 ;  /* 0x0000009b6c5b7223 */ /* 0x000fca000000005b */
[----:B------:R0:W-:Y:S05]  /*3740*/  @P2 STG.E desc[UR36][R12.64+0xa0], R91 ;  /* 0x0000a05b0c002986 */ /* 0x0001ea000c101924 */
[----:B------:R-:W-:Y:S05]  /*3750*/  @!P3 BRA `(.L_x_73) ;  /* 0x000000000004b947 */ /* 0x000fea0003800000 */
[----:B------:R0:W5:Y:S02]  /*3760*/  LDG.E.LTC128B R177, desc[UR36][R164.64+0xa4] ;  /* 0x0000a424a4b17981 */ /* 0x000164000c1e1920 */
.L_x_73:
[----:B------:R-:W-:Y:S05]  /*3770*/  BSYNC B1 ;  /* 0x0000000000017941 */ /* 0x000fea0003800000 */
.L_x_72:
[----:B-----5:R-:W-:Y:S01]  /*3780*/  FMUL R90, R177, R156 ;  /* 0x0000009cb15a7220 */ /* 0x020fe20000400000 */
[----:B------:R-:W-:Y:S01]  /*3790*/  ISETP.GT.AND P2, PT, R0, 0x28, P1 ;  /* 0x000000280000780c */ /* 0x000fe20000f44270 */
[----:B------:R-:W-:Y:S02]  /*37a0*/  BSSY B1, `(.L_x_74) ;  /* 0x0000005000017945 */ /* 0x000fe40003800000 */
[----:B------:R-:W-:-:S05]  /*37b0*/  FFMA R109, R109, R155, R90 ;  /* 0x0000009b6d6d7223 */ /* 0x000fca000000005a */
[----:B------:R0:W-:Y:S05]  /*37c0*/  @P3 STG.E desc[UR36][R12.64+0xa4], R109 ;  /* 0x0000a46d0c003986 */ /* 0x0001ea000c101924 */
[----:B------:R-:W-:Y:S05]  /*37d0*/  @!P2 BRA `(.L_x_75) ;  /* 0x000000000004a947 */ /* 0x000fea0003800000 */
[----:B------:R0:W5:Y:S02]  /*37e0*/  LDG.E.LTC128B R177, desc[UR36][R88.64+0xa0] ;  /* 0x0000a02458b17981 */ /* 0x000164000c1e1920 */
.L_x_75:
[----:B------:R-:W-:Y:S05]  /*37f0*/  BSYNC B1 ;  /* 0x0000000000017941 */ /* 0x000fea0003800000 */
.L_x_74:
        /* <DEDUP_REMOVED lines=9> */
.L_x_77:
[----:B------:R-:W-:Y:S05]  /*3890*/  BSYNC B1 ;  /* 0x0000000000017941 */ /* 0x000fea0003800000 */
.L_x_76:
        /* <DEDUP_REMOVED lines=9> */
.L_x_79:
[----:B------:R-:W-:Y:S05]  /*3930*/  BSYNC B1 ;  /* 0x0000000000017941 */ /* 0x000fea0003800000 */
.L_x_78:
[----:B0----5:R-:W-:Y:S01]  /*3940*/  FMUL R91, R177, R156 ;  /* 0x0000009cb15b7220 */ /* 0x021fe20000400000 */
[----:B------:R-:W-:Y:S01]  /*3950*/  ISETP.GT.AND P3, PT, R0, 0x31, P0 ;  /* 0x000000310000780c */ /* 0x000fe20000764270 */
[----:B------:R-:W-:Y:S02]  /*3960*/  BSSY B1, `(.L_x_80) ;  /* 0x0000005000017945 */ /* 0x000fe40003800000 */
[----:B------:R-:W-:-:S05]  /*3970*/  FFMA R91, R112, R155, R91 ;  /* 0x0000009b705b7223 */ /* 0x000fca000000005b */
[----:B------:R0:W-:Y:S05]  /*3980*/  @P2 STG.E desc[UR36][R12.64+0xc0], R91 ;  /* 0x0000c05b0c002986 */ /* 0x0001ea000c101924 */
[----:B------:R-:W-:Y:S05]  /*3990*/  @!P3 BRA `(.L_x_81) ;  /* 0x000000000004b947 */ /* 0x000fea0003800000 */
[----:B------:R0:W5:Y:S02]  /*39a0*/  LDG.E.LTC128B R177, desc[UR36][R164.64+0xc4] ;  /* 0x0000c424a4b17981 */ /* 0x000164000c1e1920 */
.L_x_81:
[----:B------:R-:W-:Y:S05]  /*39b0*/  BSYNC B1 ;  /* 0x0000000000017941 */ /* 0x000fea0003800000 */
.L_x_80:
[----:B-----5:R-:W-:Y:S01]  /*39c0*/  FMUL R90, R177, R156 ;  /* 0x0000009cb15a7220 */ /* 0x020fe20000400000 */
[----:B------:R-:W-:Y:S01]  /*39d0*/  ISETP.GT.AND P2, PT, R0, 0x30, P1 ;  /* 0x000000300000780c */ /* 0x000fe20000f44270 */
[----:B------:R-:W-:Y:S02]  /*39e0*/  BSSY B1, `(.L_x_82) ;  /* 0x0000005000017945 */ /* 0x000fe40003800000 */
[----:B------:R-:W-:-:S05]  /*39f0*/  FFMA R113, R113, R155, R90 ;  /* 0x0000009b71717223 */ /* 0x000fca000000005a */
[----:B------:R0:W-:Y:S05]  /*3a00*/  @P3 STG.E desc[UR36][R12.64+0xc4], R113 ;  /* 0x0000c4710c003986 */ /* 0x0001ea000c101924 */
[----:B------:R-:W-:Y:S05]  /*3a10*/  @!P2 BRA `(.L_x_83) ;  /* 0x000000000004a947 */ /* 0x000fea0003800000 */
[----:B------:R0:W5:Y:S02]  /*3a20*/  LDG.E.LTC128B R177, desc[UR36][R88.64+0xc0] ;  /* 0x0000c02458b17981 */ /* 0x000164000c1e1920 */
.L_x_83:
[----:B------:R-:W-:Y:S05]  /*3a30*/  BSYNC B1 ;  /* 0x0000000000017941 */ /* 0x000fea0003800000 */
.L_x_82:
        /* <DEDUP_REMOVED lines=9> */
.L_x_85:
[----:B------:R-:W-:Y:S05]  /*3ad0*/  BSYNC B1 ;  /* 0x0000000000017941 */ /* 0x000fea0003800000 */
.L_x_84:
        /* <DEDUP_REMOVED lines=9> */
.L_x_87:
[----:B------:R-:W-:Y:S05]  /*3b70*/  BSYNC B1 ;  /* 0x0000000000017941 */ /* 0x000fea0003800000 */
.L_x_86:
[----:B0----5:R-:W-:Y:S01]  /*3b80*/  FMUL R91, R177, R156 ;  /* 0x0000009cb15b7220 */ /* 0x021fe20000400000 */
[----:B------:R-:W-:Y:S01]  /*3b90*/  ISETP.GT.AND P3, PT, R0, 0x39, P0 ;  /* 0x000000390000780c */ /* 0x000fe20000764270 */
[----:B------:R-:W-:Y:S02]  /*3ba0*/  BSSY B1, `(.L_x_88) ;  /* 0x0000005000017945 */ /* 0x000fe40003800000 */
[----:B------:R-:W-:-:S05]  /*3bb0*/  FFMA R91, R116, R155, R91 ;  /* 0x0000009b745b7223 */ /* 0x000fca000000005b */
[----:B------:R0:W-:Y:S05]  /*3bc0*/  @P2 STG.E desc[UR36][R12.64+0xe0], R91 ;  /* 0x0000e05b0c002986 */ /* 0x0001ea000c101924 */
[----:B------:R-:W-:Y:S05]  /*3bd0*/  @!P3 BRA `(.L_x_89) ;  /* 0x000000000004b947 */ /* 0x000fea0003800000 */
[----:B------:R0:W5:Y:S02]  /*3be0*/  LDG.E.LTC128B R177, desc[UR36][R164.64+0xe4] ;  /* 0x0000e424a4b17981 */ /* 0x000164000c1e1920 */
.L_x_89:
[----:B------:R-:W-:Y:S05]  /*3bf0*/  BSYNC B1 ;  /* 0x0000000000017941 */ /* 0x000fea0003800000 */
.L_x_88:
[----:B-----5:R-:W-:Y:S01]  /*3c00*/  FMUL R90, R177, R156 ;  /* 0x0000009cb15a7220 */ /* 0x020fe20000400000 */
[----:B------:R-:W-:Y:S01]  /*3c10*/  ISETP.GT.AND P2, PT, R0, 0x38, P1 ;  /* 0x000000380000780c */ /* 0x000fe20000f44270 */
[----:B------:R-:W-:Y:S02]  /*3c20*/  BSSY B1, `(.L_x_90) ;  /* 0x0000005000017945 */ /* 0x000fe40003800000 */
[----:B------:R-:W-:-:S05]  /*3c30*/  FFMA R117, R117, R155, R90 ;  /* 0x0000009b75757223 */ /* 0x000fca000000005a */
[----:B------:R0:W-:Y:S05]  /*3c40*/  @P3 STG.E desc[UR36][R12.64+0xe4], R117 ;  /* 0x0000e4750c003986 */ /* 0x0001ea000c101924 */
[----:B------:R-:W-:Y:S05]  /*3c50*/  @!P2 BRA `(.L_x_91) ;  /* 0x000000000004a947 */ /* 0x000fea0003800000 */
[----:B------:R0:W5:Y:S02]  /*3c60*/  LDG.E.LTC128B R177, desc[UR36][R88.64+0xe0] ;  /* 0x0000e02458b17981 */ /* 0x000164000c1e1920 */
.L_x_91:
[----:B------:R-:W-:Y:S05]  /*3c70*/  BSYNC B1 ;  /* 0x0000000000017941 */ /* 0x000fea0003800000 */
.L_x_90:
        /* <DEDUP_REMOVED lines=9> */
.L_x_93:
[----:B------:R-:W-:Y:S05]  /*3d10*/  BSYNC B1 ;  /* 0x0000000000017941 */ /* 0x000fea0003800000 */
.L_x_92:
        /* <DEDUP_REMOVED lines=9> */
.L_x_95:
[----:B------:R-:W-:Y:S05]  /*3db0*/  BSYNC B1 ;  /* 0x0000000000017941 */ /* 0x000fea0003800000 */
.L_x_94:
[----:B0----5:R-:W-:Y:S01]  /*3dc0*/  FMUL R91, R177, R156 ;  /* 0x0000009cb15b7220 */ /* 0x021fe20000400000 */
[----:B------:R-:W-:Y:S01]  /*3dd0*/  ISETP.GT.AND P3, PT, R0, 0x41, P0 ;  /* 0x000000410000780c */ /* 0x000fe20000764270 */
[----:B------:R-:W-:Y:S02]  /*3de0*/  BSSY B1, `(.L_x_96) ;  /* 0x0000005000017945 */ /* 0x000fe40003800000 */
[----:B------:R-:W-:-:S05]  /*3df0*/  FFMA R91, R120, R155, R91 ;  /* 0x0000009b785b7223 */ /* 0x000fca000000005b */
[----:B------:R0:W-:Y:S05]  /*3e00*/  @P2 STG.E desc[UR36][R12.64+0x100], R91 ;  /* 0x0001005b0c002986 */ /* 0x0001ea000c101924 */
[----:B------:R-:W-:Y:S05]  /*3e10*/  @!P3 BRA `(.L_x_97) ;  /* 0x000000000004b947 */ /* 0x000fea0003800000 */
[----:B------:R0:W5:Y:S02]  /*3e20*/  LDG.E.LTC128B R177, desc[UR36][R164.64+0x104] ;  /* 0x00010424a4b17981 */ /* 0x000164000c1e1920 */
.L_x_97:
[----:B------:R-:W-:Y:S05]  /*3e30*/  BSYNC B1 ;  /* 0x0000000000017941 */ /* 0x000fea0003800000 */
.L_x_96:
[----:B-----5:R-:W-:Y:S01]  /*3e40*/  FMUL R90, R177, R156 ;  /* 0x0000009cb15a7220 */ /* 0x020fe20000400000 */
[----:B------:R-:W-:Y:S01]  /*3e50*/  ISETP.GT.AND P2, PT, R0, 0x40, P1 ;  /* 0x000000400000780c */ /* 0x000fe20000f44270 */
[----:B------:R-:W-:Y:S02]  /*3e60*/  BSSY B1, `(.L_x_98) ;  /* 0x0000005000017945 */ /* 0x000fe40003800000 */
[----:B------:R-:W-:-:S05]  /*3e70*/  FFMA R121, R121, R155, R90 ;  /* 0x0000009b79797223 */ /* 0x000fca000000005a */
[----:B------:R0:W-:Y:S05]  /*3e80*/  @P3 STG.E desc[UR36][R12.64+0x104], R121 ;  /* 0x000104790c003986 */ /* 0x0001ea000c101924 */
[----:B------:R-:W-:Y:S05]  /*3e90*/  @!P2 BRA `(.L_x_99) ;  /* 0x000000000004a947 */ /* 0x000fea0003800000 */
[----:B------:R0:W5:Y:S02]  /*3ea0*/  LDG.E.LTC128B R177, desc[UR36][R88.64+0x100] ;  /* 0x0001002458b17981 */ /* 0x000164000c1e1920 */
.L_x_99:
[----:B------:R-:W-:Y:S05]  /*3eb0*/  BSYNC B1 ;  /* 0x0000000000017941 */ /* 0x000fea0003800000 */
.L_x_98:
        /* <DEDUP_REMOVED lines=9> */
.L_x_101:
[----:B------:R-:W-:Y:S05]  /*3f50*/  BSYNC B1 ;  /* 0x0000000000017941 */ /* 0x000fea0003800000 */
.L_x_100:
        /* <DEDUP_REMOVED lines=9> */
.L_x_103:
[----:B------:R-:W-:Y:S05]  /*3ff0*/  BSYNC B1 ;  /* 0x0000000000017941 */ /* 0x000fea0003800000 */
.L_x_102:
[----:B0----5:R-:W-:Y:S01]  /*4000*/  FMUL R91, R177, R156 ;  /* 0x0000009cb15b7220 */ /* 0x021fe20000400000 */
[----:B------:R-:W-:Y:S01]  /*4010*/  ISETP.GT.AND P3, PT, R0, 0x49, P0 ;  /* 0x000000490000780c */ /* 0x000fe20000764270 */
[----:B------:R-:W-:Y:S02]  /*4020*/  BSSY B1, `(.L_x_104) ;  /* 0x0000005000017945 */ /* 0x000fe40003800000 */
[----:B------:R-:W-:-:S05]  /*4030*/  FFMA R91, R124, R155, R91 ;  /* 0x0000009b7c5b7223 */ /* 0x000fca000000005b */
[----:B------:R0:W-:Y:S05]  /*4040*/  @P2 STG.E desc[UR36][R12.64+0x120], R91 ;  /* 0x0001205b0c002986 */ /* 0x0001ea000c101924 */
[----:B------:R-:W-:Y:S05]  /*4050*/  @!P3 BRA `(.L_x_105) ;  /* 0x000000000004b947 */ /* 0x000fea0003800000 */
[----:B------:R0:W5:Y:S02]  /*4060*/  LDG.E.LTC128B R177, desc[UR36][R164.64+0x124] ;  /* 0x00012424a4b17981 */ /* 0x000164000c1e1920 */
.L_x_105:
[----:B------:R-:W-:Y:S05]  /*4070*/  BSYNC B1 ;  /* 0x0000000000017941 */ /* 0x000fea0003800000 */
.L_x_104:
[----:B-----5:R-:W-:Y:S01]  /*4080*/  FMUL R90, R177, R156 ;  /* 0x0000009cb15a7220 */ /* 0x020fe20000400000 */
[----:B------:R-:W-:Y:S01]  /*4090*/  ISETP.GT.AND P2, PT, R0, 0x48, P1 ;  /* 0x000000480000780c */ /* 0x000fe20000f44270 */
[----:B------:R-:W-:Y:S02]  /*40a0*/  BSSY B1, `(.L_x_106) ;  /* 0x0000005000017945 */ /* 0x000fe40003800000 */
[----:B------:R-:W-:-:S05]  /*40b0*/  FFMA R125, R125, R155, R90 ;  /* 0x0000009b7d7d7223 */ /* 0x000fca000000005a */
[----:B------:R0:W-:Y:S05]  /*40c0*/  @P3 STG.E desc[UR36][R12.64+0x124], R125 ;  /* 0x0001247d0c003986 */ /* 0x0001ea000c101924 */
[----:B------:R-:W-:Y:S05]  /*40d0*/  @!P2 BRA `(.L_x_107) ;  /* 0x000000000004a947 */ /* 0x000fea0003800000 */
[----:B------:R0:W5:Y:S02]  /*40e0*/  LDG.E.LTC128B R177, desc[UR36][R88.64+0x120] ;  /* 0x0001202458b17981 */ /* 0x000164000c1e1920 */
.L_x_107:
[----:B------:R-:W-:Y:S05]  /*40f0*/  BSYNC B1 ;  /* 0x0000000000017941 */ /* 0x000fea0003800000 */
.L_x_106:
        /* <DEDUP_REMOVED lines=9> */
.L_x_109:
[----:B------:R-:W-:Y:S05]  /*4190*/  BSYNC B1 ;  /* 0x0000000000017941 */ /* 0x000fea0003800000 */
.L_x_108:
        /* <DEDUP_REMOVED lines=9> */
.L_x_111:
[----:B------:R-:W-:Y:S05]  /*4230*/  BSYNC B1 ;  /* 0x0000000000017941 */ /* 0x000fea0003800000 */
.L_x_110:
[----:B0----5:R-:W-:Y:S01]  /*4240*/  FMUL R91, R177, R156 ;  /* 0x0000009cb15b7220 */ /* 0x021fe20000400000 */
[----:B------:R-:W-:Y:S01]  /*4250*/  ISETP.GT.AND P3, PT, R0, 0x51, P0 ;  /* 0x000000510000780c */ /* 0x000fe20000764270 */
[----:B------:R-:W-:Y:S02]  /*4260*/  BSSY B1, `(.L_x_112) ;  /* 0x0000005000017945 */ /* 0x000fe40003800000 */
[----:B------:R-:W-:-:S05]  /*4270*/  FFMA R91, R128, R155, R91 ;  /* 0x0000009b805b7223 */ /* 0x000fca000000005b */
[----:B------:R0:W-:Y:S05]  /*4280*/  @P2 STG.E desc[UR36][R12.64+0x140], R91 ;  /* 0x0001405b0c002986 */ /* 0x0001ea000c101924 */
[----:B------:R-:W-:Y:S05]  /*4290*/  @!P3 BRA `(.L_x_113) ;  /* 0x000000000004b947 */ /* 0x000fea0003800000 */
[----:B------:R0:W5:Y:S02]  /*42a0*/  LDG.E.LTC128B R177, desc[UR36][R164.64+0x144] ;  /* 0x00014424a4b17981 */ /* 0x000164000c1e1920 */
.L_x_113:
[----:B------:R-:W-:Y:S05]  /*42b0*/  BSYNC B1 ;  /* 0x0000000000017941 */ /* 0x000fea0003800000 */
.L_x_112:
[----:B-----5:R-:W-:Y:S01]  /*42c0*/  FMUL R90, R177, R156 ;  /* 0x0000009cb15a7220 */ /* 0x020fe20000400000 */
[----:B------:R-:W-:Y:S01]  /*42d0*/  ISETP.GT.AND P2, PT, R0, 0x50, P1 ;  /* 0x000000500000780c */ /* 0x000fe20000f44270 */
[----:B------:R-:W-:Y:S02]  /*42e0*/  BSSY B1, `(.L_x_114) ;  /* 0x0000005000017945 */ /* 0x000fe40003800000 */
[----:B------:R-:W-:-:S05]  /*42f0*/  FFMA R129, R129, R155, R90 ;  /* 0x0000009b81817223 */ /* 0x000fca000000005a */
[----:B------:R0:W-:Y:S05]  /*4300*/  @P3 STG.E desc[UR36][R12.64+0x144], R129 ;  /* 0x000144810c003986 */ /* 0x0001ea000c101924 */
[----:B------:R-:W-:Y:S05]  /*4310*/  @!P2 BRA `(.L_x_115) ;  /* 0x000000000004a947 */ /* 0x000fea0003800000 */
[----:B------:R0:W5:Y:S02]  /*4320*/  LDG.E.LTC128B R177, desc[UR36][R88.64+0x140] ;  /* 0x0001402458b17981 */ /* 0x000164000c1e1920 */
.L_x_115:
[----:B------:R-:W-:Y:S05]  /*4330*/  BSYNC B1 ;  /* 0x0000000000017941 */ /* 0x000fea0003800000 */
.L_x_114:
        /* <DEDUP_REMOVED lines=9> */
.L_x_117:
[----:B------:R-:W-:Y:S05]  /*43d0*/  BSYNC B1 ;  /* 0x0000000000017941 */ /* 0x000fea0003800000 */
.L_x_116:
        /* <DEDUP_REMOVED lines=9> */
.L_x_119:
[----:B------:R-:W-:Y:S05]  /*4470*/  BSYNC B1 ;  /* 0x0000000000017941 */ /* 0x000fea0003800000 */
.L_x_118:
[----:B0----5:R-:W-:Y:S01]  /*4480*/  FMUL R91, R177, R156 ;  /* 0x0000009cb15b7220 */ /* 0x021fe20000400000 */
[----:B------:R-:W-:Y:S01]  /*4490*/  ISETP.GT.AND P3, PT, R0, 0x59, P0 ;  /* 0x000000590000780c */ /* 0x000fe20000764270 */
[----:B------:R-:W-:Y:S02]  /*44a0*/  BSSY B1, `(.L_x_120) ;  /* 0x0000005000017945 */ /* 0x000fe40003800000 */
[----:B------:R-:W-:-:S05]  /*44b0*/  FFMA R91, R132, R155, R91 ;  /* 0x0000009b845b7223 */ /* 0x000fca000000005b */
[----:B------:R0:W-:Y:S05]  /*44c0*/  @P2 STG.E desc[UR36][R12.64+0x160], R91 ;  /* 0x0001605b0c002986 */ /* 0x0001ea000c101924 */
[----:B------:R-:W-:Y:S05]  /*44d0*/  @!P3 BRA `(.L_x_121) ;  /* 0x000000000004b947 */ /* 0x000fea0003800000 */
[----:B------:R0:W5:Y:S02]  /*44e0*/  LDG.E.LTC128B R177, desc[UR36][R164.64+0x164] ;  /* 0x00016424a4b17981 */ /* 0x000164000c1e1920 */
.L_x_121:
[----:B------:R-:W-:Y:S05]  /*44f0*/  BSYNC B1 ;  /* 0x0000000000017941 */ /* 0x000fea0003800000 */
.L_x_120:
[----:B-----5:R-:W-:Y:S01]  /*4500*/  FMUL R90, R177, R156 ;  /* 0x0000009cb15a7220 */ /* 0x020fe20000400000 */
[----:B------:R-:W-:Y:S01]  /*4510*/  ISETP.GT.AND P2, PT, R0, 0x58, P1 ;  /* 0x000000580000780c */ /* 0x000fe20000f44270 */
[----:B------:R-:W-:Y:S02]  /*4520*/  BSSY B1, `(.L_x_122) ;  /* 0x0000005000017945 */ /* 0x000fe40003800000 */
[----:B------:R-:W-:-:S05]  /*4530*/  FFMA R133, R133, R155, R90 ;  /* 0x0000009b85857223 */ /* 0x000fca000000005a */
[----:B------:R0:W-:Y:S05]  /*4540*/  @P3 STG.E desc[UR36][R12.64+0x164], R133 ;  /* 0x000164850c003986 */ /* 0x0001ea000c101924 */
[----:B------:R-:W-:Y:S05]  /*4550*/  @!P2 BRA `(.L_x_123) ;  /* 0x000000000004a947 */ /* 0x000fea0003800000 */
[----:B------:R0:W5:Y:S02]  /*4560*/  LDG.E.LTC128B R177, desc[UR36][R88.64+0x160] ;  /* 0x0001602458b17981 */ /* 0x000164000c1e1920 */
.L_x_123:
[----:B------:R-:W-:Y:S05]  /*4570*/  BSYNC B1 ;  /* 0x0000000000017941 */ /* 0x000fea0003800000 */
.L_x_122:
        /* <DEDUP_REMOVED lines=9> */
.L_x_125:
[----:B------:R-:W-:Y:S05]  /*4610*/  BSYNC B1 ;  /* 0x0000000000017941 */ /* 0x000fea0003800000 */
.L_x_124:
        /* <DEDUP_REMOVED lines=9> */
.L_x_127:
[----:B------:R-:W-:Y:S05]  /*46b0*/  BSYNC B1 ;  /* 0x0000000000017941 */ /* 0x000fea0003800000 */
.L_x_126:
[----:B0----5:R-:W-:Y:S01]  /*46c0*/  FMUL R91, R177, R156 ;  /* 0x0000009cb15b7220 */ /* 0x021fe20000400000 */
[----:B------:R-:W-:Y:S01]  /*46d0*/  ISETP.GT.AND P3, PT, R0, 0x61, P0 ;  /* 0x000000610000780c */ /* 0x000fe20000764270 */
[----:B------:R-:W-:Y:S02]  /*46e0*/  BSSY B1, `(.L_x_128) ;  /* 0x0000005000017945 */ /* 0x000fe40003800000 */
[----:B------:R-:W-:-:S05]  /*46f0*/  FFMA R91, R136, R155, R91 ;  /* 0x0000009b885b7223 */ /* 0x000fca000000005b */
[----:B------:R0:W-:Y:S05]  /*4700*/  @P2 STG.E desc[UR36][R12.64+0x180], R91 ;  /* 0x0001805b0c002986 */ /* 0x0001ea000c101924 */
[----:B------:R-:W-:Y:S05]  /*4710*/  @!P3 BRA `(.L_x_129) ;  /* 0x000000000004b947 */ /* 0x000fea0003800000 */
[----:B------:R0:W5:Y:S02]  /*4720*/  LDG.E.LTC128B R177, desc[UR36][R164.64+0x184] ;  /* 0x00018424a4b17981 */ /* 0x000164000c1e1920 */
.L_x_129:
[----:B------:R-:W-:Y:S05]  /*4730*/  BSYNC B1 ;  /* 0x0000000000017941 */ /* 0x000fea0003800000 */
.L_x_128:
[----:B-----5:R-:W-:Y:S01]  /*4740*/  FMUL R90, R177, R156 ;  /* 0x0000009cb15a7220 */ /* 0x020fe20000400000 */
[----:B------:R-:W-:Y:S01]  /*4750*/  ISETP.GT.AND P2, PT, R0, 0x60, P1 ;  /* 0x000000600000780c */ /* 0x000fe20000f44270 */
[----:B------:R-:W-:Y:S02]  /*4760*/  BSSY B1, `(.L_x_130) ;  /* 0x0000005000017945 */ /* 0x000fe40003800000 */
[----:B------:R-:W-:-:S05]  /*4770*/  FFMA R137, R137, R155, R90 ;  /* 0x0000009b89897223 */ /* 0x000fca000000005a */
[----:B------:R0:W-:Y:S05]  /*4780*/  @P3 STG.E desc[UR36][R12.64+0x184], R137 ;  /* 0x000184890c003986 */ /* 0x0001ea000c101924 */
[----:B------:R-:W-:Y:S05]  /*4790*/  @!P2 BRA `(.L_x_131) ;  /* 0x000000000004a947 */ /* 0x000fea0003800000 */
[----:B------:R0:W5:Y:S02]  /*47a0*/  LDG.E.LTC128B R177, desc[UR36][R88.64+0x180] ;  /* 0x0001802458b17981 */ /* 0x000164000c1e1920 */
.L_x_131:
[----:B------:R-:W-:Y:S05]  /*47b0*/  BSYNC B1 ;  /* 0x0000000000017941 */ /* 0x000fea0003800000 */
.L_x_130:
        /* <DEDUP_REMOVED lines=9> */
.L_x_133:
[----:B------:R-:W-:Y:S05]  /*4850*/  BSYNC B1 ;  /* 0x0000000000017941 */ /* 0x000fea0003800000 */
.L_x_132:
        /* <DEDUP_REMOVED lines=9> */
.L_x_135:
[----:B------:R-:W-:Y:S05]  /*48f0*/  BSYNC B1 ;  /* 0x0000000000017941 */ /* 0x000fea0003800000 */
.L_x_134:
[----:B0----5:R-:W-:Y:S01]  /*4900*/  FMUL R91, R177, R156 ;  /* 0x0000009cb15b7220 */ /* 0x021fe20000400000 */
[----:B------:R-:W-:Y:S01]  /*4910*/  ISETP.GT.AND P3, PT, R0, 0x69, P0 ;  /* 0x000000690000780c */ /* 0x000fe20000764270 */
[----:B------:R-:W-:Y:S02]  /*4920*/  BSSY B1, `(.L_x_136) ;  /* 0x0000005000017945 */ /* 0x000fe40003800000 */
[----:B------:R-:W-:-:S05]  /*4930*/  FFMA R91, R140, R155, R91 ;  /* 0x0000009b8c5b7223 */ /* 0x000fca000000005b */
[----:B------:R0:W-:Y:S05]  /*4940*/  @P2 STG.E desc[UR36][R12.64+0x1a0], R91 ;  /* 0x0001a05b0c002986 */ /* 0x0001ea000c101924 */
[----:B------:R-:W-:Y:S05]  /*4950*/  @!P3 BRA `(.L_x_137) ;  /* 0x000000000004b947 */ /* 0x000fea0003800000 */
[----:B------:R0:W5:Y:S02]  /*4960*/  LDG.E.LTC128B R177, desc[UR36][R164.64+0x1a4] ;  /* 0x0001a424a4b17981 */ /* 0x000164000c1e1920 */
.L_x_137:
[----:B------:R-:W-:Y:S05]  /*4970*/  BSYNC B1 ;  /* 0x0000000000017941 */ /* 0x000fea0003800000 */
.L_x_136:
[----:B-----5:R-:W-:Y:S01]  /*4980*/  FMUL R90, R177, R156 ;  /* 0x0000009cb15a7220 */ /* 0x020fe20000400000 */
[----:B------:R-:W-:Y:S01]  /*4990*/  ISETP.GT.AND P2, PT, R0, 0x68, P1 ;  /* 0x000000680000780c */ /* 0x000fe20000f44270 */
[----:B------:R-:W-:Y:S02]  /*49a0*/  BSSY B1, `(.L_x_138) ;  /* 0x0000005000017945 */ /* 0x000fe40003800000 */
[----:B------:R-:W-:-:S05]  /*49b0*/  FFMA R141, R141, R155, R90 ;  /* 0x0000009b8d8d7223 */ /* 0x000fca000000005a */
[----:B------:R0:W-:Y:S05]  /*49c0*/  @P3 STG.E desc[UR36][R12.64+0x1a4], R141 ;  /* 0x0001a48d0c003986 */ /* 0x0001ea000c101924 */
[----:B------:R-:W-:Y:S05]  /*49d0*/  @!P2 BRA `(.L_x_139) ;  /* 0x000000000004a947 */ /* 0x000fea0003800000 */
[----:B------:R0:W5:Y:S02]  /*49e0*/  LDG.E.LTC128B R177, desc[UR36][R88.64+0x1a0] ;  /* 0x0001a02458b17981 */ /* 0x000164000c1e1920 */
.L_x_139:
[----:B------:R-:W-:Y:S05]  /*49f0*/  BSYNC B1 ;  /* 0x0000000000017941 */ /* 0x000fea0003800000 */
.L_x_138:
        /* <DEDUP_REMOVED lines=9> */
.L_x_141:
[----:B------:R-:W-:Y:S05]  /*4a90*/  BSYNC B1 ;  /* 0x0000000000017941 */ /* 0x000fea0003800000 */
.L_x_140:
        /* <DEDUP_REMOVED lines=9> */
.L_x_143:
[----:B------:R-:W-:Y:S05]  /*4b30*/  BSYNC B1 ;  /* 0x0000000000017941 */ /* 0x000fea0003800000 */
.L_x_142:
[----:B0----5:R-:W-:Y:S01]  /*4b40*/  FMUL R91, R177, R156 ;  /* 0x0000009cb15b7220 */ /* 0x021fe20000400000 */
[----:B------:R-:W-:Y:S01]  /*4b50*/  ISETP.GT.AND P3, PT, R0, 0x71, P0 ;  /* 0x000000710000780c */ /* 0x000fe20000764270 */
[----:B------:R-:W-:Y:S02]  /*4b60*/  BSSY B1, `(.L_x_144) ;  /* 0x0000005000017945 */ /* 0x000fe40003800000 */
[----:B------:R-:W-:-:S05]  /*4b70*/  FFMA R91, R144, R155, R91 ;  /* 0x0000009b905b7223 */ /* 0x000fca000000005b */
[----:B------:R0:W-:Y:S05]  /*4b80*/  @P2 STG.E desc[UR36][R12.64+0x1c0], R91 ;  /* 0x0001c05b0c002986 */ /* 0x0001ea000c101924 */
[----:B------:R-:W-:Y:S05]  /*4b90*/  @!P3 BRA `(.L_x_145) ;  /* 0x000000000004b947 */ /* 0x000fea0003800000 */
[----:B------:R0:W5:Y:S02]  /*4ba0*/  LDG.E.LTC128B R177, desc[UR36][R164.64+0x1c4] ;  /* 0x0001c424a4b17981 */ /* 0x000164000c1e1920 */
.L_x_145:
[----:B------:R-:W-:Y:S05]  /*4bb0*/  BSYNC B1 ;  /* 0x0000000000017941 */ /* 0x000fea0003800000 */
.L_x_144:
[----:B-----5:R-:W-:Y:S01]  /*4bc0*/  FMUL R90, R177, R156 ;  /* 0x0000009cb15a7220 */ /* 0x020fe20000400000 */
[----:B------:R-:W-:Y:S01]  /*4bd0*/  ISETP.GT.AND P2, PT, R0, 0x70, P1 ;  /* 0x000000700000780c */ /* 0x000fe20000f44270 */
[----:B------:R-:W-:Y:S02]  /*4be0*/  BSSY B1, `(.L_x_146) ;  /* 0x0000005000017945 */ /* 0x000fe40003800000 */
[----:B------:R-:W-:-:S05]  /*4bf0*/  FFMA R145, R145, R155, R90 ;  /* 0x0000009b91917223 */ /* 0x000fca000000005a */
[----:B------:R0:W-:Y:S05]  /*4c00*/  @P3 STG.E desc[UR36][R12.64+0x1c4], R145 ;  /* 0x0001c4910c003986 */ /* 0x0001ea000c101924 */
[----:B------:R-:W-:Y:S05]  /*4c10*/  @!P2 BRA `(.L_x_147) ;  /* 0x000000000004a947 */ /* 0x000fea0003800000 */
[----:B------:R0:W5:Y:S02]  /*4c20*/  LDG.E.LTC128B R177, desc[UR36][R88.64+0x1c0] ;  /* 0x0001c02458b17981 */ /* 0x000164000c1e1920 */
.L_x_147:
[----:B------:R-:W-:Y:S05]  /*4c30*/  BSYNC B1 ;  /* 0x0000000000017941 */ /* 0x000fea0003800000 */
.L_x_146:
        /* <DEDUP_REMOVED lines=9> */
.L_x_149:
[----:B------:R-:W-:Y:S05]  /*4cd0*/  BSYNC B1 ;  /* 0x0000000000017941 */ /* 0x000fea0003800000 */
.L_x_148:
        /* <DEDUP_REMOVED lines=9> */
.L_x_151:
[----:B------:R-:W-:Y:S05]  /*4d70*/  BSYNC B1 ;  /* 0x0000000000017941 */ /* 0x000fea0003800000 */
.L_x_150:
[----:B0----5:R-:W-:Y:S01]  /*4d80*/  FMUL R91, R177, R156 ;  /* 0x0000009cb15b7220 */ /* 0x021fe20000400000 */
[----:B------:R-:W-:Y:S01]  /*4d90*/  ISETP.GT.AND P0, PT, R0, 0x79, P0 ;  /* 0x000000790000780c */ /* 0x000fe20000704270 */
[----:B------:R-:W-:Y:S01]  /*4da0*/  BSSY B1, `(.L_x_152) ;  /* 0x0000006000017945 */ /* 0x000fe20003800000 */
[----:B------:R-:W-:Y:S01]  /*4db0*/  IADD3 R157, P2, R157, 0x80, RZ ;  /* 0x000000809d9d7810 */ /* 0x000fe20007f5e0ff */
[----:B------:R-:W-:-:S05]  /*4dc0*/  FFMA R91, R148, R155, R91 ;  /* 0x0000009b945b7223 */ /* 0x000fca000000005b */
[----:B------:R0:W-:Y:S05]  /*4dd0*/  @P4 STG.E desc[UR36][R12.64+0x1e0], R91 ;  /* 0x0001e05b0c004986 */ /* 0x0001ea000c101924 */
[----:B------:R-:W-:Y:S05]  /*4de0*/  @!P0 BRA `(.L_x_153) ;  /* 0x0000000000048947 */ /* 0x000fea0003800000 */
[----:B------:R0:W5:Y:S02]  /*4df0*/  LDG.E.LTC128B R177, desc[UR36][R164.64+0x1e4] ;  /* 0x0001e424a4b17981 */ /* 0x000164000c1e1920 */
.L_x_153:
[----:B------:R-:W-:Y:S05]  /*4e00*/  BSYNC B1 ;  /* 0x0000000000017941 */ /* 0x000fea0003800000 */
.L_x_152:
[----:B-----5:R-:W-:Y:S01]  /*4e10*/  FMUL R8, R177, R156 ;  /* 0x0000009cb1087220 */ /* 0x020fe20000400000 */
[----:B------:R-:W-:Y:S01]  /*4e20*/  IMAD.X R9, RZ, RZ, R9, P2 ;  /* 0x000000ffff097224 */ /* 0x000fe200010e0609 */
[----:B------:R-:W-:Y:S01]  /*4e30*/  ISETP.GT.AND P2, PT, R0, 0x78, P1 ;  /* 0x000000780000780c */ /* 0x000fe20000f44270 */
[----:B------:R-:W-:Y:S01]  /*4e40*/  BSSY B1, `(.L_x_154) ;  /* 0x0000008000017945 */ /* 0x000fe20003800000 */
[----:B------:R-:W-:Y:S01]  /*4e50*/  FFMA R149, R149, R155, R8 ;  /* 0x0000009b95957223 */ /* 0x000fe20000000008 */
[----:B------:R-:W-:Y:S01]  /*4e60*/  IMAD R90, R9, R158, RZ ;  /* 0x0000009e095a7224 */ /* 0x000fe200078e02ff */
[----:B------:R-:W-:Y:S01]  /*4e70*/  @P0 MOV R8, R12 ;  /* 0x0000000c00080202 */ /* 0x000fe20000000f00 */
[----:B------:R-:W-:-:S05]  /*4e80*/  @P0 IMAD.MOV.U32 R9, RZ, RZ, R13 ;  /* 0x000000ffff090224 */ /* 0x000fca00078e000d */
[----:B------:R0:W-:Y:S03]  /*4e90*/  @P0 STG.E desc[UR36][R8.64+0x1e4], R149 ;  /* 0x0001e49508000986 */ /* 0x0001e6000c101924 */
[----:B------:R-:W-:Y:S05]  /*4ea0*/  @!P2 BRA `(.L_x_155) ;  /* 0x000000000004a947 */ /* 0x000fea0003800000 */
[----:B------:R0:W5:Y:S02]  /*4eb0*/  LDG.E.LTC128B R177, desc[UR36][R88.64+0x1e0] ;  /* 0x0001e02458b17981 */ /* 0x000164000c1e1920 */
.L_x_155:
[----:B------:R-:W-:Y:S05]  /*4ec0*/  BSYNC B1 ;  /* 0x0000000000017941 */ /* 0x000fea0003800000 */
.L_x_154:
[----:B0----5:R-:W-:Y:S01]  /*4ed0*/  FMUL R9, R177, R156 ;  /* 0x0000009cb1097220 */ /* 0x021fe20000400000 */
[----:B------:R-:W-:Y:S01]  /*4ee0*/  @P2 IMAD.MOV.U32 R8, RZ, RZ, R170 ;  /* 0x000000ffff082224 */ /* 0x000fe200078e00aa */
[----:B------:R-:W-:Y:S01]  /*4ef0*/  ISETP.GT.AND P1, PT, R0, 0x79, P1 ;  /* 0x000000790000780c */ /* 0x000fe20000f24270 */
[C---:B------:R-:W-:Y:S02]  /*4f00*/  IMAD R93, R157.reuse, R159, R90 ;  /* 0x0000009f9d5d7224 */ /* 0x040fe400078e025a */
[----:B------:R-:W-:Y:S01]  /*4f10*/  FFMA R95, R150, R155, R9 ;  /* 0x0000009b965f7223 */ /* 0x000fe20000000009 */
[----:B------:R-:W-:Y:S01]  /*4f20*/  @P2 MOV R9, R171 ;  /* 0x000000ab00092202 */ /* 0x000fe20000000f00 */
[----:B------:R-:W-:Y:S01]  /*4f30*/  IMAD.WIDE.U32 R90, R157, R158, R20 ;  /* 0x0000009e9d5a7225 */ /* 0x000fe200078e0014 */
[----:B------:R-:W-:Y:S01]  /*4f40*/  ISETP.GT.AND P0, PT, R3, 0x80, PT ;  /* 0x000000800300780c */ /* 0x000fe20003f04270 */
[----:B------:R-:W-:Y:S02]  /*4f50*/  BSSY B1, `(.L_x_156) ;  /* 0x0000006000017945 */ /* 0x000fe40003800000 */
[----:B------:R0:W-:Y:S01]  /*4f60*/  @P2 STG.E desc[UR36][R8.64+0x1e0], R95 ;  /* 0x0001e05f08002986 */ /* 0x0001e2000c101924 */
[----:B------:R-:W-:Y:S01]  /*4f70*/  ISETP.GT.AND P5, PT, R0, RZ, P0 ;  /* 0x000000ff0000720c */ /* 0x000fe200007a4270 */
[----:B------:R-:W-:-:S02]  /*4f80*/  IMAD.IADD R92, R91, 0x1, R93 ;  /* 0x000000015b5c7824 */ /* 0x000fc400078e025d */
[----:B------:R-:W-:Y:S10]  /*4f90*/  @!P1 BRA `(.L_x_157) ;  /* 0x0000000000049947 */ /* 0x000ff40003800000 */
[----:B------:R0:W5:Y:S02]  /*4fa0*/  LDG.E.LTC128B R177, desc[UR36][R88.64+0x1e4] ;  /* 0x0001e42458b17981 */ /* 0x000164000c1e1920 */
.L_x_157:
[----:B------:R-:W-:Y:S05]  /*4fb0*/  BSYNC B1 ;  /* 0x0000000000017941 */ /* 0x000fea0003800000 */
.L_x_156:
[----:B0--3-5:R-:W-:Y:S01]  /*4fc0*/  FMUL R88, R177, R156 ;  /* 0x0000009cb1587220 */ /* 0x029fe20000400000 */
[----:B------:R-:W-:-:S03]  /*4fd0*/  LEA R8, P2, R90, R10, 0x2 ;  /* 0x0000000a5a087211 */ /* 0x000fc600078410ff */
[----:B------:R-:W-:Y:S01]  /*4fe0*/  FFMA R151, R151, R155, R88 ;  /* 0x0000009b97977223 */ /* 0x000fe20000000058 */
[----:B------:R-:W-:-:S04]  /*4ff0*/  LEA.HI.X R9, R90, R11, R92, 0x2, P2 ;  /* 0x0000000b5a097211 */ /* 0x000fc800010f145c */
[----:B------:R0:W-:Y:S04]  /*5000*/  @P1 STG.E desc[UR36][R170.64+0x1e4], R151 ;  /* 0x0001e497aa001986 */ /* 0x0001e8000c101924 */
[----:B------:R3:W2:Y:S01]  /*5010*/  @P5 LDG.E.LTC128B R177, desc[UR36][R8.64] ;  /* 0x0000002408b15981 */ /* 0x0006a2000c1e1920 */
[-C--:B------:R-:W-:Y:S01]  /*5020*/  IMAD.WIDE.U32 R88, R157, R158.reuse, R6 ;  /* 0x0000009e9d587225 */ /* 0x080fe200078e0006 */
[C---:B------:R-:W-:Y:S01]  /*5030*/  SHF.L.U32 R95, R4.reuse, 0x9, RZ ;  /* 0x00000009045f7819 */ /* 0x040fe200000006ff */
[----:B------:R-:W-:Y:S01]  /*5040*/  BSSY B1, `(.L_x_158) ;  /* 0x0000013000017945 */ /* 0x000fe20003800000 */
[----:B------:R-:W-:Y:S01]  /*5050*/  SHF.L.U64.HI R97, R4, 0x9, R5 ;  /* 0x0000000904617819 */ /* 0x000fe20000010205 */
[----:B------:R-:W-:Y:S01]  /*5060*/  IMAD.IADD R89, R93, 0x1, R89 ;  /* 0x000000015d597824 */ /* 0x000fe200078e0259 */
[----:B------:R-:W-:Y:S01]  /*5070*/  ISETP.GT.AND P4, PT, R0, 0x1, P0 ;  /* 0x000000010000780c */ /* 0x000fe20000784270 */
[----:B------:R-:W-:-:S04]  /*5080*/  IMAD.WIDE.U32 R158, R157, R158, R162 ;  /* 0x0000009e9d9e7225 */ /* 0x000fc800078e00a2 */
[----:B------:R-:W-:Y:S01]  /*5090*/  IMAD.WIDE.U32 R90, R23, R14, R88 ;  /* 0x0000000e175a7225 */ /* 0x000fe200078e0058 */
[----:B------:R-:W-:Y:S02]  /*50a0*/  IADD3 R88, P2, R95, R12, RZ ;  /* 0x0000000c5f587210 */ /* 0x000fe40007f5e0ff */
[----:B------:R-:W-:Y:S01]  /*50b0*/  IADD3 R160, P3, R160, R158, RZ ;  /* 0x0000009ea0a07210 */ /* 0x000fe20007f7e0ff */
[----:B---3--:R-:W-:Y:S01]  /*50c0*/  IMAD.IADD R8, R15, 0x1, R91 ;  /* 0x000000010f087824 */ /* 0x008fe200078e025b */
[----:B------:R-:W-:Y:S01]  /*50d0*/  LEA R4, P1, R90, R10, 0x2 ;  /* 0x0000000a5a047211 */ /* 0x000fe200078210ff */
[----:B------:R-:W-:Y:S01]  /*50e0*/  IMAD.X R89, R97, 0x1, R13, P2 ;  /* 0x0000000161597824 */ /* 0x000fe200010e060d */
[----:B------:R-:W-:Y:S02]  /*50f0*/  IADD3 R92, P2, R6, R158, RZ ;  /* 0x0000009e065c7210 */ /* 0x000fe40007f5e0ff */
[----:B------:R-:W-:Y:S01]  /*5100*/  IADD3 R159, R93, R159, RZ ;  /* 0x0000009f5d9f7210 */ /* 0x000fe20007ffe0ff */
[----:B--2---:R-:W-:-:S04]  /*5110*/  FMUL R5, R177, R156 ;  /* 0x0000009cb1057220 */ /* 0x004fc80000400000 */
[----:B------:R-:W-:Y:S01]  /*5120*/  FFMA R9, R24, R155, R5 ;  /* 0x0000009b18097223 */ /* 0x000fe20000000005 */
[----:B------:R-:W-:-:S04]  /*5130*/  LEA.HI.X R5, R90, R11, R8, 0x2, P1 ;  /* 0x0000000b5a057211 */ /* 0x000fc800008f1408 */
[----:B------:R0:W-:Y:S01]  /*5140*/  @P5 STG.E desc[UR36][R88.64], R9 ;  /* 0x0000000958005986 */ /* 0x0001e2000c101924 */
[----:B------:R-:W-:Y:S05]  /*5150*/  @!P4 BRA `(.L_x_159) ;  /* 0x000000000004c947 */ /* 0x000fea0003800000 */
[----:B------:R2:W5:Y:S02]  /*5160*/  LDG.E.LTC128B R177, desc[UR36][R4.64+0x4] ;  /* 0x0000042404b17981 */ /* 0x000564000c1e1920 */
.L_x_159:
[----:B------:R-:W-:Y:S05]  /*5170*/  BSYNC B1 ;  /* 0x0000000000017941 */ /* 0x000fea0003800000 */
.L_x_158:
[----:B-----5:R-:W-:Y:S01]  /*5180*/  FMUL R6, R177, R156 ;  /* 0x0000009cb1067220 */ /* 0x020fe20000400000 */
[----:B------:R-:W-:Y:S01]  /*5190*/  @P4 MOV R24, R88 ;  /* 0x0000005800184202 */ /* 0x000fe20000000f00 */
[----:B------:R-:W-:Y:S01]  /*51a0*/  IMAD.X R93, R7, 0x1, R159, P2 ;  /* 0x00000001075d7824 */ /* 0x000fe200010e069f */
[----:B------:R-:W-:Y:S01]  /*51b0*/  ISETP.GT.AND P1, PT, R3, 0x88, PT ;  /* 0x000000880300780c */ /* 0x000fe20003f24270 */
[----:B0-----:R-:W-:Y:S01]  /*51c0*/  FFMA R9, R25, R155, R6 ;  /* 0x0000009b19097223 */ /* 0x001fe20000000006 */
[----:B------:R-:W-:Y:S01]  /*51d0*/  @P4 IMAD.MOV.U32 R25, RZ, RZ, R89 ;  /* 0x000000ffff194224 */ /* 0x000fe200078e0059 */
[----:B------:R-:W-:Y:S01]  /*51e0*/  LEA R6, P5, R160, R10, 0x2 ;  /* 0x0000000aa0067211 */ /* 0x000fe200078a10ff */
[----:B------:R-:W-:Y:S01]  /*51f0*/  IMAD.X R3, R159, 0x1, R21, P3 ;  /* 0x000000019f037824 */ /* 0x000fe200018e0615 */
[----:B------:R-:W-:Y:S01]  /*5200*/  ISETP.GT.AND P2, PT, R0, RZ, P1 ;  /* 0x000000ff0000720c */ /* 0x000fe20000f44270 */
[----:B------:R-:W-:Y:S01]  /*5210*/  IMAD.WIDE.U32 R20, R23, R14, R92 ;  /* 0x0000000e17147225 */ /* 0x000fe200078e005c */
[----:B------:R0:W-:Y:S01]  /*5220*/  @P4 STG.E desc[UR36][R24.64+0x4], R9 ;  /* 0x0000040918004986 */ /* 0x0001e2000c101924 */
[----:B------:R-:W-:Y:S01]  /*5230*/  BSSY B1, `(.L_x_160) ;  /* 0x0000006000017945 */ /* 0x000fe20003800000 */
[----:B------:R-:W-:Y:S01]  /*5240*/  IADD3 R8, P3, R88, R167, RZ ;  /* 0x000000a758087210 */ /* 0x000fe20007f7e0ff */
[----:B------:R-:W-:Y:S01]  /*5250*/  IMAD.IADD R15, R15, 0x1, R21 ;  /* 0x000000010f0f7824 */ /* 0x000fe200078e0215 */
[----:B------:R-:W-:-:S07]  /*5260*/  LEA.HI.X R7, R160, R11, R3, 0x2, P5 ;  /* 0x0000000ba0077211 */ /* 0x000fce00028f1403 */
[----:B------:R-:W-:Y:S05]  /*5270*/  @!P2 BRA `(.L_x_161) ;  /* 0x000000000004a947 */ /* 0x000fea0003800000 */
[----:B------:R3:W5:Y:S02]  /*5280*/  LDG.E.LTC128B R177, desc[UR36][R6.64] ;  /* 0x0000002406b17981 */ /* 0x000764000c1e1920 */
.L_x_161:
[----:B------:R-:W-:Y:S05]  /*5290*/  BSYNC B1 ;  /* 0x0000000000017941 */ /* 0x000fea0003800000 */
.L_x_160:
[----:B-----5:R-:W-:Y:S01]  /*52a0*/  FMUL R3, R177, R156 ;  /* 0x0000009cb1037220 */ /* 0x020fe20000400000 */
[----:B0-----:R-:W-:Y:S01]  /*52b0*/  IADD3.X R9, R89, R169, RZ, P3, !PT ;  /* 0x000000a959097210 */ /* 0x001fe20001ffe4ff */
[----:B------:R-:W-:Y:S01]  /*52c0*/  BSSY B1, `(.L_x_162) ;  /* 0x0000008000017945 */ /* 0x000fe20003800000 */
[----:B------:R-:W-:Y:S01]  /*52d0*/  ISETP.GT.AND P4, PT, R0, 0x1, P1 ;  /* 0x000000010000780c */ /* 0x000fe20000f84270 */
[----:B------:R-:W-:Y:S01]  /*52e0*/  FFMA R3, R26, R155, R3 ;  /* 0x0000009b1a037223 */ /* 0x000fe20000000003 */
[----:B------:R-:W-:-:S04]  /*52f0*/  LEA R10, P5, R20, R10, 0x2 ;  /* 0x0000000a140a7211 */ /* 0x000fc800078a10ff */
[----:B------:R0:W-:Y:S01]  /*5300*/  @P2 STG.E desc[UR36][R8.64], R3 ;  /* 0x0000000308002986 */ /* 0x0001e2000c101924 */
[----:B------:R-:W-:-:S06]  /*5310*/  LEA.HI.X R11, R20, R11, R15, 0x2, P5 ;  /* 0x0000000b140b7211 */ /* 0x000fcc00028f140f */
[----:B------:R-:W-:Y:S05]  /*5320*/  @!P4 BRA `(.L_x_163) ;  /* 0x000000000004c947 */ /* 0x000fea0003800000 */
[----:B------:R0:W5:Y:S02]  /*5330*/  LDG.E.LTC128B R177, desc[UR36][R10.64+0x4] ;  /* 0x000004240ab17981 */ /* 0x000164000c1e1920 */
.L_x_163:
[----:B------:R-:W-:Y:S05]  /*5340*/  BSYNC B1 ;  /* 0x0000000000017941 */ /* 0x000fea0003800000 */
.L_x_162:
[----:B---3-5:R-:W-:Y:S01]  /*5350*/  FMUL R6, R177, R156 ;  /* 0x0000009cb1067220 */ /* 0x028fe20000400000 */
[----:B------:R-:W-:Y:S01]  /*5360*/  ISETP.GT.AND P2, PT, R0, 0x8, P0 ;  /* 0x000000080000780c */ /* 0x000fe20000744270 */
[----:B------:R-:W-:Y:S02]  /*5370*/  BSSY B1, `(.L_x_164) ;  /* 0x0000005000017945 */ /* 0x000fe40003800000 */
[----:B------:R-:W-:-:S05]  /*5380*/  FFMA R27, R27, R155, R6 ;  /* 0x0000009b1b1b7223 */ /* 0x000fca0000000006 */
[----:B------:R3:W-:Y:S05]  /*5390*/  @P4 STG.E desc[UR36][R8.64+0x4], R27 ;  /* 0x0000041b08004986 */ /* 0x0007ea000c101924 */
[----:B------:R-:W-:Y:S05]  /*53a0*/  @!P2 BRA `(.L_x_165) ;  /* 0x000000000004a947 */ /* 0x000fea0003800000 */
[----:B------:R0:W5:Y:S02]  /*53b0*/  LDG.E.LTC128B R177, desc[UR36][R4.64+0x20] ;  /* 0x0000202404b17981 */ /* 0x000164000c1e1920 */
.L_x_165:
[----:B------:R-:W-:Y:S05]  /*53c0*/  BSYNC B1 ;  /* 0x0000000000017941 */ /* 0x000fea0003800000 */
.L_x_164:
[----:B0----5:R-:W-:Y:S01]  /*53d0*/  FMUL R3, R177, R156 ;  /* 0x0000009cb1037220 */ /* 0x021fe20000400000 */
[----:B------:R-:W-:Y:S01]  /*53e0*/  IMAD.MOV.U32 R6, RZ, RZ, R88 ;  /* 0x000000ffff067224 */ /* 0x000fe200078e0058 */
[----:B------:R-:W-:Y:S01]  /*53f0*/  ISETP.GT.AND P3, PT, R0, 0x9, P0 ;  /* 0x000000090000780c */ /* 0x000fe20000764270 */
[----:B------:R-:W-:Y:S02]  /*5400*/  IMAD.MOV.U32 R7, RZ, RZ, R89 ;  /* 0x000000ffff077224 */ /* 0x000fe400078e0059 */
[----:B------:R-:W-:Y:S01]  /*5410*/  FFMA R3, R28, R155, R3 ;  /* 0x0000009b1c037223 */ /* 0x000fe20000000003 */
[----:B------:R-:W-:Y:S04]  /*5420*/  BSSY B1, `(.L_x_166) ;  /* 0x0000004000017945 */ /* 0x000fe80003800000 */
[----:B------:R0:W-:Y:S05]  /*5430*/  @P2 STG.E desc[UR36][R6.64+0x20], R3 ;  /* 0x0000200306002986 */ /* 0x0001ea000c101924 */
[----:B------:R-:W-:Y:S05]  /*5440*/  @!P3 BRA `(.L_x_167) ;  /* 0x000000000004b947 */ /* 0x000fea0003800000 */
[----:B------:R0:W5:Y:S02]  /*5450*/  LDG.E.LTC128B R177, desc[UR36][R4.64+0x24] ;  /* 0x0000242404b17981 */ /* 0x000164000c1e1920 */
.L_x_167:
[----:B------:R-:W-:Y:S05]  /*5460*/  BSYNC B1 ;  /* 0x0000000000017941 */ /* 0x000fea0003800000 */
.L_x_166:
[----:B---3-5:R-:W-:Y:S01]  /*5470*/  FMUL R8, R177, R156 ;  /* 0x0000009cb1087220 */ /* 0x028fe20000400000 */
[----:B------:R-:W-:Y:S01]  /*5480*/  ISETP.GT.AND P5, PT, R0, 0x8, P1 ;  /* 0x000000080000780c */ /* 0x000fe20000fa4270 */
[----:B------:R-:W-:Y:S01]  /*5490*/  BSSY B1, `(.L_x_168) ;  /* 0x0000006000017945 */ /* 0x000fe20003800000 */
[----:B------:R-:W-:Y:S01]  /*54a0*/  IADD3 R14, P2, R167, R88, RZ ;  /* 0x00000058a70e7210 */ /* 0x000fe20007f5e0ff */
[----:B------:R-:W-:-:S05]  /*54b0*/  FFMA R29, R29, R155, R8 ;  /* 0x0000009b1d1d7223 */ /* 0x000fca0000000008 */
[----:B------:R3:W-:Y:S05]  /*54c0*/  @P3 STG.E desc[UR36][R6.64+0x24], R29 ;  /* 0x0000241d06003986 */ /* 0x0007ea000c101924 */
[----:B------:R-:W-:Y:S05]  /*54d0*/  @!P5 BRA `(.L_x_169) ;  /* 0x000000000004d947 */ /* 0x000fea0003800000 */
[----:B------:R0:W5:Y:S02]  /*54e0*/  LDG.E.LTC128B R177, desc[UR36][R10.64+0x20] ;  /* 0x000020240ab17981 */ /* 0x000164000c1e1920 */
.L_x_169:
[----:B------:R-:W-:Y:S05]  /*54f0*/  BSYNC B1 ;  /* 0x0000000000017941 */ /* 0x000fea0003800000 */
.L_x_168:
[----:B0----5:R-:W-:Y:S01]  /*5500*/  FMUL R3, R177, R156 ;  /* 0x0000009cb1037220 */ /* 0x021fe20000400000 */
[----:B------:R-:W-:Y:S01]  /*5510*/  IADD3.X R15, R169, R89, RZ, P2, !PT ;  /* 0x00000059a90f7210 */ /* 0x000fe200017fe4ff */
[----:B------:R-:W-:Y:S01]  /*5520*/  BSSY B1, `(.L_x_170) ;  /* 0x0000007000017945 */ /* 0x000fe20003800000 */
[----:B------:R-:W-:Y:S01]  /*5530*/  ISETP.GT.AND P4, PT, R0, 0x9, P1 ;  /* 0x000000090000780c */ /* 0x000fe20000f84270 */
[----:B------:R-:W-:Y:S01]  /*5540*/  FFMA R3, R30, R155, R3 ;  /* 0x0000009b1e037223 */ /* 0x000fe20000000003 */
[----:B------:R-:W-:-:S04]  /*5550*/  IADD3 R8, P3, P2, R167, R12, R95 ;  /* 0x0000000ca7087210 */ /* 0x000fc80007a7e05f */
[----:B------:R0:W-:Y:S07]  /*5560*/  @P5 STG.E desc[UR36][R14.64+0x20], R3 ;  /* 0x000020030e005986 */ /* 0x0001ee000c101924 */
[----:B------:R-:W-:Y:S05]  /*5570*/  @!P4 BRA `(.L_x_171) ;  /* 0x000000000004c947 */ /* 0x000fea0003800000 */
[----:B------:R0:W5:Y:S02]  /*5580*/  LDG.E.LTC128B R177, desc[UR36][R10.64+0x24] ;  /* 0x000024240ab17981 */ /* 0x000164000c1e1920 */
.L_x_171:
[----:B------:R-:W-:Y:S05]  /*5590*/  BSYNC B1 ;  /* 0x0000000000017941 */ /* 0x000fea0003800000 */
.L_x_170:
[----:B-----5:R-:W-:Y:S01]  /*55a0*/  FMUL R12, R177, R156 ;  /* 0x0000009cb10c7220 */ /* 0x020fe20000400000 */
[----:B------:R-:W-:Y:S01]  /*55b0*/  IADD3.X R9, R169, R13, R97, P3, P2 ;  /* 0x0000000da9097210 */ /* 0x000fe20001fe4461 */
[----:B------:R-:W-:Y:S01]  /*55c0*/  BSSY B1, `(.L_x_172) ;  /* 0x0000006000017945 */ /* 0x000fe20003800000 */
[----:B------:R-:W-:Y:S01]  /*55d0*/  ISETP.GT.AND P5, PT, R0, 0x10, P0 ;  /* 0x000000100000780c */ /* 0x000fe200007a4270 */
[----:B------:R-:W-:-:S05]  /*55e0*/  FFMA R31, R31, R155, R12 ;  /* 0x0000009b1f1f7223 */ /* 0x000fca000000000c */
[----:B------:R0:W-:Y:S07]  /*55f0*/  @P4 STG.E desc[UR36][R8.64+0x24], R31 ;  /* 0x0000241f08004986 */ /* 0x0001ee000c101924 */
[----:B------:R-:W-:Y:S05]  /*5600*/  @!P5 BRA `(.L_x_173) ;  /* 0x000000000004d947 */ /* 0x000fea0003800000 */
[----:B------:R0:W5:Y:S02]  /*5610*/  LDG.E.LTC128B R177, desc[UR36][R4.64+0x40] ;  /* 0x0000402404b17981 */ /* 0x000164000c1e1920 */
.L_x_173:
[----:B------:R-:W-:Y:S05]  /*5620*/  BSYNC B1 ;  /* 0x0000000000017941 */ /* 0x000fea0003800000 */
.L_x_172:
[----:B0----5:R-:W-:Y:S01]  /*5630*/  FMUL R3, R177, R156 ;  /* 0x0000009cb1037220 */ /* 0x021fe20000400000 */
[----:B------:R-:W-:Y:S01]  /*5640*/  ISETP.GT.AND P2, PT, R0, 0x11, P0 ;  /* 0x000000110000780c */ /* 0x000fe20000744270 */
[----:B------:R-:W-:Y:S02]  /*5650*/  BSSY B1, `(.L_x_174) ;  /* 0x0000005000017945 */ /* 0x000fe40003800000 */
[----:B------:R-:W-:-:S05]  /*5660*/  FFMA R3, R32, R155, R3 ;  /* 0x0000009b20037223 */ /* 0x000fca0000000003 */
[----:B------:R0:W-:Y:S05]  /*5670*/  @P5 STG.E desc[UR36][R6.64+0x40], R3 ;  /* 0x0000400306005986 */ /* 0x0001ea000c101924 */
[----:B------:R-:W-:Y:S05]  /*5680*/  @!P2 BRA `(.L_x_175) ;  /* 0x000000000004a947 */ /* 0x000fea0003800000 */
[----:B------:R0:W5:Y:S02]  /*5690*/  LDG.E.LTC128B R177, desc[UR36][R4.64+0x44] ;  /* 0x0000442404b17981 */ /* 0x000164000c1e1920 */
.L_x_175:
[----:B------:R-:W-:Y:S05]  /*56a0*/  BSYNC B1 ;  /* 0x0000000000017941 */ /* 0x000fea0003800000 */
.L_x_174:
[----:B-----5:R-:W-:Y:S01]  /*56b0*/  FMUL R12, R177, R156 ;  /* 0x0000009cb10c7220 */ /* 0x020fe20000400000 */
[----:B------:R-:W-:Y:S01]  /*56c0*/  ISETP.GT.AND P3, PT, R0, 0x10, P1 ;  /* 0x000000100000780c */ /* 0x000fe20000f64270 */
[----:B------:R-:W-:Y:S02]  /*56d0*/  BSSY B1, `(.L_x_176) ;  /* 0x0000005000017945 */ /* 0x000fe40003800000 */
[----:B------:R-:W-:-:S05]  /*56e0*/  FFMA R33, R33, R155, R12 ;  /* 0x0000009b21217223 */ /* 0x000fca000000000c */
[----:B------:R0:W-:Y:S05]  /*56f0*/  @P2 STG.E desc[UR36][R6.64+0x44], R33 ;  /* 0x0000442106002986 */ /* 0x0001ea000c101924 */
[----:B------:R-:W-:Y:S05]  /*5700*/  @!P3 BRA `(.L_x_177) ;  /* 0x000000000004b947 */ /* 0x000fea0003800000 */
[----:B------:R0:W5:Y:S02]  /*5710*/  LDG.E.LTC128B R177, desc[UR36][R10.64+0x40] ;  /* 0x000040240ab17981 */ /* 0x000164000c1e1920 */
.L_x_177:
[----:B------:R-:W-:Y:S05]  /*5720*/  BSYNC B1 ;  /* 0x0000000000017941 */ /* 0x000fea0003800000 */
.L_x_176:
[----:B0----5:R-:W-:Y:S01]  /*5730*/  FMUL R3, R177, R156 ;  /* 0x0000009cb1037220 */ /* 0x021fe20000400000 */
[----:B------:R-:W-:Y:S01]  /*5740*/  ISETP.GT.AND P2, PT, R0, 0x11, P1 ;  /* 0x000000110000780c */ /* 0x000fe20000f44270 */
[----:B------:R-:W-:Y:S02]  /*5750*/  BSSY B1, `(.L_x_178) ;  /* 0x0000005000017945 */ /* 0x000fe40003800000 */
[----:B------:R-:W-:-:S05]  /*5760*/  FFMA R3, R34, R155, R3 ;  /* 0x0000009b22037223 */ /* 0x000fca0000000003 */
[----:B------:R0:W-:Y:S05]  /*5770*/  @P3 STG.E desc[UR36][R8.64+0x40], R3 ;  /* 0x0000400308003986 */ /* 0x0001ea000c101924 */
[----:B------:R-:W-:Y:S05]  /*5780*/  @!P2 BRA `(.L_x_179) ;  /* 0x000000000004a947 */ /* 0x000fea0003800000 */
[----:B------:R0:W5:Y:S02]  /*5790*/  LDG.E.LTC128B R177, desc[UR36][R10.64+0x44] ;  /* 0x000044240ab17981 */ /* 0x000164000c1e1920 */
.L_x_179:
[----:B------:R-:W-:Y:S05]  /*57a0*/  BSYNC B1 ;  /* 0x0000000000017941 */ /* 0x000fea0003800000 */
.L_x_178:
[----:B-----5:R-:W-:Y:S01]  /*57b0*/  FMUL R12, R177, R156 ;  /* 0x0000009cb10c7220 */ /* 0x020fe20000400000 */
[----:B------:R-:W-:Y:S01]  /*57c0*/  ISETP.GT.AND P3, PT, R0, 0x18, P0 ;  /* 0x000000180000780c */ /* 0x000fe20000764270 */
[----:B------:R-:W-:Y:S02]  /*57d0*/  BSSY B1, `(.L_x_180) ;  /* 0x0000005000017945 */ /* 0x000fe40003800000 */
[----:B------:R-:W-:-:S05]  /*57e0*/  FFMA R35, R35, R155, R12 ;  /* 0x0000009b23237223 */ /* 0x000fca000000000c */
[----:B------:R0:W-:Y:S05]  /*57f0*/  @P2 STG.E desc[UR36][R8.64+0x44], R35 ;  /* 0x0000442308002986 */ /* 0x0001ea000c101924 */
[----:B------:R-:W-:Y:S05]  /*5800*/  @!P3 BRA `(.L_x_181) ;  /* 0x000000000004b947 */ /* 0x000fea0003800000 */
[----:B------:R0:W5:Y:S02]  /*5810*/  LDG.E.LTC128B R177, desc[UR36][R4.64+0x60] ;  /* 0x0000602404b17981 */ /* 0x000164000c1e1920 */
.L_x_181:
[----:B------:R-:W-:Y:S05]  /*5820*/  BSYNC B1 ;  /* 0x0000000000017941 */ /* 0x000fea0003800000 */
.L_x_180:
[----:B0----5:R-:W-:Y:S01]  /*5830*/  FMUL R3, R177, R156 ;  /* 0x0000009cb1037220 */ /* 0x021fe20000400000 */
[----:B------:R-:W-:Y:S01]  /*5840*/  ISETP.GT.AND P2, PT, R0, 0x19, P0 ;  /* 0x000000190000780c */ /* 0x000fe20000744270 */
[----:B------:R-:W-:Y:S02]  /*5850*/  BSSY B1, `(.L_x_182) ;  /* 0x0000005000017945 */ /* 0x000fe40003800000 */
[----:B------:R-:W-:-:S05]  /*5860*/  FFMA R3, R36, R155, R3 ;  /* 0x0000009b24037223 */ /* 0x000fca0000000003 */
[----:B------:R0:W-:Y:S05]  /*5870*/  @P3 STG.E desc[UR36][R6.64+0x60], R3 ;  /* 0x0000600306003986 */ /* 0x0001ea000c101924 */
[----:B------:R-:W-:Y:S05]  /*5880*/  @!P2 BRA `(.L_x_183) ;  /* 0x000000000004a947 */ /* 0x000fea0003800000 */
[----:B------:R0:W5:Y:S02]  /*5890*/  LDG.E.LTC128B R177, desc[UR36][R4.64+0x64] ;  /* 0x0000642404b17981 */ /* 0x000164000c1e1920 */
.L_x_183:
[----:B------:R-:W-:Y:S05]  /*58a0*/  BSYNC B1 ;  /* 0x0000000000017941 */ /* 0x000fea0003800000 */
.L_x_182:
[----:B-----5:R-:W-:Y:S01]  /*58b0*/  FMUL R12, R177, R156 ;  /* 0x0000009cb10c7220 */ /* 0x020fe20000400000 */
[----:B------:R-:W-:Y:S01]  /*58c0*/  ISETP.GT.AND P3, PT, R0, 0x18, P1 ;  /* 0x000000180000780c */ /* 0x000fe20000f64270 */
[----:B------:R-:W-:Y:S02]  /*58d0*/  BSSY B1, `(.L_x_184) ;  /* 0x0000005000017945 */ /* 0x000fe40003800000 */
[----:B------:R-:W-:-:S05]  /*58e0*/  FFMA R37, R37, R155, R12 ;  /* 0x0000009b25257223 */ /* 0x000fca000000000c */
[----:B------:R0:W-:Y:S05]  /*58f0*/  @P2 STG.E desc[UR36][R6.64+0x64], R37 ;  /* 0x0000642506002986 */ /* 0x0001ea000c101924 */
[----:B------:R-:W-:Y:S05]  /*5900*/  @!P3 BRA `(.L_x_185) ;  /* 0x000000000004b947 */ /* 0x000fea0003800000 */
[----:B------:R0:W5:Y:S02]  /*5910*/  LDG.E.LTC128B R177, desc[UR36][R10.64+0x60] ;  /* 0x000060240ab17981 */ /* 0x000164000c1e1920 */
.L_x_185:
[----:B------:R-:W-:Y:S05]  /*5920*/  BSYNC B1 ;  /* 0x0000000000017941 */ /* 0x000fea0003800000 */
.L_x_184:
[----:B0----5:R-:W-:Y:S01]  /*5930*/  FMUL R3, R177, R156 ;  /* 0x0000009cb1037220 */ /* 0x021fe20000400000 */
[----:B------:R-:W-:Y:S01]  /*5940*/  ISETP.GT.AND P2, PT, R0, 0x19, P1 ;  /* 0x000000190000780c */ /* 0x000fe20000f44270 */
[----:B------:R-:W-:Y:S02]  /*5950*/  BSSY B1, `(.L_x_186) ;  /* 0x0000005000017945 */ /* 0x000fe40003800000 */
[----:B------:R-:W-:-:S05]  /*5960*/  FFMA R3, R38, R155, R3 ;  /* 0x0000009b26037223 */ /* 0x000fca0000000003 */
[----:B------:R0:W-:Y:S05]  /*5970*/  @P3 STG.E desc[UR36][R8.64+0x60], R3 ;  /* 0x0000600308003986 */ /* 0x0001ea000c101924 */
[----:B------:R-:W-:Y:S05]  /*5980*/  @!P2 BRA `(.L_x_187) ;  /* 0x000000000004a947 */ /* 0x000fea0003800000 */
[----:B------:R0:W5:Y:S02]  /*5990*/  LDG.E.LTC128B R177, desc[UR36][R10.64+0x64] ;  /* 0x000064240ab17981 */ /* 0x000164000c1e1920 */
.L_x_187:
[----:B------:R-:W-:Y:S05]  /*59a0*/  BSYNC B1 ;  /* 0x0000000000017941 */ /* 0x000fea0003800000 */
.L_x_186:
[----:B-----5:R-:W-:Y:S01]  /*59b0*/  FMUL R12, R177, R156 ;  /* 0x0000009cb10c7220 */ /* 0x020fe20000400000 */
[----:B------:R-:W-:Y:S01]  /*59c0*/  ISETP.GT.AND P3, PT, R0, 0x20, P0 ;  /* 0x000000200000780c */ /* 0x000fe20000764270 */
[----:B------:R-:W-:Y:S02]  /*59d0*/  BSSY B1, `(.L_x_188) ;  /* 0x0000005000017945 */ /* 0x000fe40003800000 */
[----:B------:R-:W-:-:S05]  /*59e0*/  FFMA R39, R39, R155, R12 ;  /* 0x0000009b27277223 */ /* 0x000fca000000000c */
[----:B------:R0:W-:Y:S05]  /*59f0*/  @P2 STG.E desc[UR36][R8.64+0x64], R39 ;  /* 0x0000642708002986 */ /* 0x0001ea000c101924 */
[----:B------:R-:W-:Y:S05]  /*5a00*/  @!P3 BRA `(.L_x_189) ;  /* 0x000000000004b947 */ /* 0x000fea0003800000 */
[----:B------:R0:W5:Y:S02]  /*5a10*/  LDG.E.LTC128B R177, desc[UR36][R4.64+0x80] ;  /* 0x0000802404b17981 */ /* 0x000164000c1e1920 */
.L_x_189:
[----:B------:R-:W-:Y:S05]  /*5a20*/  BSYNC B1 ;  /* 0x0000000000017941 */ /* 0x000fea0003800000 */
.L_x_188:
[----:B0----5:R-:W-:Y:S01]  /*5a30*/  FMUL R3, R177, R156 ;  /* 0x0000009cb1037220 */ /* 0x021fe20000400000 */
[----:B------:R-:W-:Y:S01]  /*5a40*/  ISETP.GT.AND P2, PT, R0, 0x21, P0 ;  /* 0x000000210000780c */ /* 0x000fe20000744270 */
[----:B------:R-:W-:Y:S02]  /*5a50*/  BSSY B1, `(.L_x_190) ;  /* 0x0000005000017945 */ /* 0x000fe40003800000 */
[----:B------:R-:W-:-:S05]  /*5a60*/  FFMA R3, R40, R155, R3 ;  /* 0x0000009b28037223 */ /* 0x000fca0000000003 */
[----:B------:R0:W-:Y:S05]  /*5a70*/  @P3 STG.E desc[UR36][R6.64+0x80], R3 ;  /* 0x0000800306003986 */ /* 0x0001ea000c101924 */
[----:B------:R-:W-:Y:S05]  /*5a80*/  @!P2 BRA `(.L_x_191) ;  /* 0x000000000004a947 */ /* 0x000fea0003800000 */
[----:B------:R0:W5:Y:S02]  /*5a90*/  LDG.E.LTC128B R177, desc[UR36][R4.64+0x84] ;  /* 0x0000842404b17981 */ /* 0x000164000c1e1920 */
.L_x_191:
[----:B------:R-:W-:Y:S05]  /*5aa0*/  BSYNC B1 ;  /* 0x0000000000017941 */ /* 0x000fea0003800000 */
.L_x_190:
[----:B-----5:R-:W-:Y:S01]  /*5ab0*/  FMUL R12, R177, R156 ;  /* 0x0000009cb10c7220 */ /* 0x020fe20000400000 */
[----:B------:R-:W-:Y:S01]  /*5ac0*/  ISETP.GT.AND P3, PT, R0, 0x20, P1 ;  /* 0x000000200000780c */ /* 0x000fe20000f64270 */
[----:B------:R-:W-:Y:S02]  /*5ad0*/  BSSY B1, `(.L_x_192) ;  /* 0x0000005000017945 */ /* 0x000fe40003800000 */
[----:B------:R-:W-:-:S05]  /*5ae0*/  FFMA R41, R41, R155, R12 ;  /* 0x0000009b29297223 */ /* 0x000fca000000000c */
[----:B------:R0:W-:Y:S05]  /*5af0*/  @P2 STG.E desc[UR36][R6.64+0x84], R41 ;  /* 0x0000842906002986 */ /* 0x0001ea000c101924 */
[----:B------:R-:W-:Y:S05]  /*5b00*/  @!P3 BRA `(.L_x_193) ;  /* 0x000000000004b947 */ /* 0x000fea0003800000 */
[----:B------:R0:W5:Y:S02]  /*5b10*/  LDG.E.LTC128B R177, desc[UR36][R10.64+0x80] ;  /* 0x000080240ab17981 */ /* 0x000164000c1e1920 */
.L_x_193:
[----:B------:R-:W-:Y:S05]  /*5b20*/  BSYNC B1 ;  /* 0x0000000000017941 */ /* 0x000fea0003800000 */
.L_x_192:
[----:B0----5:R-:W-:Y:S01]  /*5b30*/  FMUL R3, R177, R156 ;  /* 0x0000009cb1037220 */ /* 0x021fe20000400000 */
[----:B------:R-:W-:Y:S01]  /*5b40*/  ISETP.GT.AND P2, PT, R0, 0x21, P1 ;  /* 0x000000210000780c */ /* 0x000fe20000f44270 */
[----:B------:R-:W-:Y:S02]  /*5b50*/  BSSY B1, `(.L_x_194) ;  /* 0x0000005000017945 */ /* 0x000fe40003800000 */
[----:B------:R-:W-:-:S05]  /*5b60*/  FFMA R3, R42, R155, R3 ;  /* 0x0000009b2a037223 */ /* 0x000fca0000000003 */
[----:B------:R0:W-:Y:S05]  /*5b70*/  @P3 STG.E desc[UR36][R8.64+0x80], R3 ;  /* 0x0000800308003986 */ /* 0x0001ea000c101924 */
[----:B------:R-:W-:Y:S05]  /*5b80*/  @!P2 BRA `(.L_x_195) ;  /* 0x000000000004a947 */ /* 0x000fea0003800000 */
[----:B------:R0:W5:Y:S02]  /*5b90*/  LDG.E.LTC128B R177, desc[UR36][R10.64+0x84] ;  /* 0x000084240ab17981 */ /* 0x000164000c1e1920 */
.L_x_195:
[----:B------:R-:W-:Y:S05]  /*5ba0*/  BSYNC B1 ;  /* 0x0000000000017941 */ /* 0x000fea0003800000 */
.L_x_194:
[----:B-----5:R-:W-:Y:S01]  /*5bb0*/  FMUL R12, R177, R156 ;  /* 0x0000009cb10c7220 */ /* 0x020fe20000400000 */
[----:B------:R-:W-:Y:S01]  /*5bc0*/  ISETP.GT.AND P3, PT, R0, 0x28, P0 ;  /* 0x000000280000780c */ /* 0x000fe20000764270 */
[----:B------:R-:W-:Y:S02]  /*5bd0*/  BSSY B1, `(.L_x_196) ;  /* 0x0000005000017945 */ /* 0x000fe40003800000 */
[----:B------:R-:W-:-:S05]  /*5be0*/  FFMA R43, R43, R155, R12 ;  /* 0x0000009b2b2b7223 */ /* 0x000fca000000000c */
[----:B------:R0:W-:Y:S05]  /*5bf0*/  @P2 STG.E desc[UR36][R8.64+0x84], R43 ;  /* 0x0000842b08002986 */ /* 0x0001ea000c101924 */
[----:B------:R-:W-:Y:S05]  /*5c00*/  @!P3 BRA `(.L_x_197) ;  /* 0x000000000004b947 */ /* 0x000fea0003800000 */
[----:B------:R0:W5:Y:S02]  /*5c10*/  LDG.E.LTC128B R177, desc[UR36][R4.64+0xa0] ;  /* 0x0000a02404b17981 */ /* 0x000164000c1e1920 */
.L_x_197:
[----:B------:R-:W-:Y:S05]  /*5c20*/  BSYNC B1 ;  /* 0x0000000000017941 */ /* 0x000fea0003800000 */
.L_x_196:
[----:B0----5:R-:W-:Y:S01]  /*5c30*/  FMUL R3, R177, R156 ;  /* 0x0000009cb1037220 */ /* 0x021fe20000400000 */
[----:B------:R-:W-:Y:S01]  /*5c40*/  ISETP.GT.AND P2, PT, R0, 0x29, P0 ;  /* 0x000000290000780c */ /* 0x000fe20000744270 */
[----:B------:R-:W-:Y:S02]  /*5c50*/  BSSY B1, `(.L_x_198) ;  /* 0x0000005000017945 */ /* 0x000fe40003800000 */
[----:B------:R-:W-:-:S05]  /*5c60*/  FFMA R3, R44, R155, R3 ;  /* 0x0000009b2c037223 */ /* 0x000fca0000000003 */
[----:B------:R0:W-:Y:S05]  /*5c70*/  @P3 STG.E desc[UR36][R6.64+0xa0], R3 ;  /* 0x0000a00306003986 */ /* 0x0001ea000c101924 */
[----:B------:R-:W-:Y:S05]  /*5c80*/  @!P2 BRA `(.L_x_199) ;  /* 0x000000000004a947 */ /* 0x000fea0003800000 */
[----:B------:R0:W5:Y:S02]  /*5c90*/  LDG.E.LTC128B R177, desc[UR36][R4.64+0xa4] ;  /* 0x0000a42404b17981 */ /* 0x000164000c1e1920 */
.L_x_199:
[----:B------:R-:W-:Y:S05]  /*5ca0*/  BSYNC B1 ;  /* 0x0000000000017941 */ /* 0x000fea0003800000 */
.L_x_198:
[----:B-----5:R-:W-:Y:S01]  /*5cb0*/  FMUL R12, R177, R156 ;  /* 0x0000009cb10c7220 */ /* 0x020fe20000400000 */
[----:B------:R-:W-:Y:S01]  /*5cc0*/  ISETP.GT.AND P3, PT, R0, 0x28, P1 ;  /* 0x000000280000780c */ /* 0x000fe20000f64270 */
[----:B------:R-:W-:Y:S02]  /*5cd0*/  BSSY B1, `(.L_x_200) ;  /* 0x0000005000017945 */ /* 0x000fe40003800000 */
[----:B------:R-:W-:-:S05]  /*5ce0*/  FFMA R45, R45, R155, R12 ;  /* 0x0000009b2d2d7223 */ /* 0x000fca000000000c */
[----:B------:R0:W-:Y:S05]  /*5cf0*/  @P2 STG.E desc[UR36][R6.64+0xa4], R45 ;  /* 0x0000a42d06002986 */ /* 0x0001ea000c101924 */
[----:B------:R-:W-:Y:S05]  /*5d00*/  @!P3 BRA `(.L_x_201) ;  /* 0x000000000004b947 */ /* 0x000fea0003800000 */
[----:B------:R0:W5:Y:S02]  /*5d10*/  LDG.E.LTC128B R177, desc[UR36][R10.64+0xa0] ;  /* 0x0000a0240ab17981 */ /* 0x000164000c1e1920 */
.L_x_201:
[----:B------:R-:W-:Y:S05]  /*5d20*/  BSYNC B1 ;  /* 0x0000000000017941 */ /* 0x000fea0003800000 */
.L_x_200:
[----:B0----5:R-:W-:Y:S01]  /*5d30*/  FMUL R3, R177, R156 ;  /* 0x0000009cb1037220 */ /* 0x021fe20000400000 */
[----:B------:R-:W-:Y:S01]  /*5d40*/  ISETP.GT.AND P2, PT, R0, 0x29, P1 ;  /* 0x000000290000780c */ /* 0x000fe20000f44270 */
[----:B------:R-:W-:Y:S02]  /*5d50*/  BSSY B1, `(.L_x_202) ;  /* 0x0000005000017945 */ /* 0x000fe40003800000 */
[----:B------:R-:W-:-:S05]  /*5d60*/  FFMA R3, R46, R155, R3 ;  /* 0x0000009b2e037223 */ /* 0x000fca0000000003 */
[----:B------:R0:W-:Y:S05]  /*5d70*/  @P3 STG.E desc[UR36][R8.64+0xa0], R3 ;  /* 0x0000a00308003986 */ /* 0x0001ea000c101924 */
[----:B------:R-:W-:Y:S05]  /*5d80*/  @!P2 BRA `(.L_x_203) ;  /* 0x000000000004a947 */ /* 0x000fea0003800000 */
[----:B------:R0:W5:Y:S02]  /*5d90*/  LDG.E.LTC128B R177, desc[UR36][R10.64+0xa4] ;  /* 0x0000a4240ab17981 */ /* 0x000164000c1e1920 */
.L_x_203:
[----:B------:R-:W-:Y:S05]  /*5da0*/  BSYNC B1 ;  /* 0x0000000000017941 */ /* 0x000fea0003800000 */
.L_x_202:
[----:B-----5:R-:W-:Y:S01]  /*5db0*/  FMUL R12, R177, R156 ;  /* 0x0000009cb10c7220 */ /* 0x020fe20000400000 */
[----:B------:R-:W-:Y:S01]  /*5dc0*/  ISETP.GT.AND P3, PT, R0, 0x30, P0 ;  /* 0x000000300000780c */ /* 0x000fe20000764270 */
[----:B------:R-:W-:Y:S02]  /*5dd0*/  BSSY B1, `(.L_x_204) ;  /* 0x0000005000017945 */ /* 0x000fe40003800000 */
[----:B------:R-:W-:-:S05]  /*5de0*/  FFMA R47, R47, R155, R12 ;  /* 0x0000009b2f2f7223 */ /* 0x000fca000000000c */
[----:B------:R0:W-:Y:S05]  /*5df0*/  @P2 STG.E desc[UR36][R8.64+0xa4], R47 ;  /* 0x0000a42f08002986 */ /* 0x0001ea000c101924 */
[----:B------:R-:W-:Y:S05]  /*5e00*/  @!P3 BRA `(.L_x_205) ;  /* 0x000000000004b947 */ /* 0x000fea0003800000 */
[----:B------:R0:W5:Y:S02]  /*5e10*/  LDG.E.LTC128B R177, desc[UR36][R4.64+0xc0] ;  /* 0x0000c02404b17981 */ /* 0x000164000c1e1920 */
.L_x_205:
[----:B------:R-:W-:Y:S05]  /*5e20*/  BSYNC B1 ;  /* 0x0000000000017941 */ /* 0x000fea0003800000 */
.L_x_204:
[----:B0----5:R-:W-:Y:S01]  /*5e30*/  FMUL R3, R177, R156 ;  /* 0x0000009cb1037220 */ /* 0x021fe20000400000 */
[----:B------:R-:W-:Y:S01]  /*5e40*/  ISETP.GT.AND P2, PT, R0, 0x31, P0 ;  /* 0x000000310000780c */ /* 0x000fe20000744270 */
[----:B------:R-:W-:Y:S02]  /*5e50*/  BSSY B1, `(.L_x_206) ;  /* 0x0000005000017945 */ /* 0x000fe40003800000 */
[----:B------:R-:W-:-:S05]  /*5e60*/  FFMA R3, R48, R155, R3 ;  /* 0x0000009b30037223 */ /* 0x000fca0000000003 */
[----:B------:R0:W-:Y:S05]  /*5e70*/  @P3 STG.E desc[UR36][R6.64+0xc0], R3 ;  /* 0x0000c00306003986 */ /* 0x0001ea000c101924 */
[----:B------:R-:W-:Y:S05]  /*5e80*/  @!P2 BRA `(.L_x_207) ;  /* 0x000000000004a947 */ /* 0x000fea0003800000 */
[----:B------:R0:W5:Y:S02]  /*5e90*/  LDG.E.LTC128B R177, desc[UR36][R4.64+0xc4] ;  /* 0x0000c42404b17981 */ /* 0x000164000c1e1920 */
.L_x_207:
[----:B------:R-:W-:Y:S05]  /*5ea0*/  BSYNC B1 ;  /* 0x0000000000017941 */ /* 0x000fea0003800000 */
.L_x_206:
[----:B-----5:R-:W-:Y:S01]  /*5eb0*/  FMUL R12, R177, R156 ;  /* 0x0000009cb10c7220 */ /* 0x020fe20000400000 */
[----:B------:R-:W-:Y:S01]  /*5ec0*/  ISETP.GT.AND P3, PT, R0, 0x30, P1 ;  /* 0x000000300000780c */ /* 0x000fe20000f64270 */
[----:B------:R-:W-:Y:S02]  /*5ed0*/  BSSY B1, `(.L_x_208) ;  /* 0x0000005000017945 */ /* 0x000fe40003800000 */
[----:B------:R-:W-:-:S05]  /*5ee0*/  FFMA R49, R49, R155, R12 ;  /* 0x0000009b31317223 */ /* 0x000fca000000000c */
[----:B------:R0:W-:Y:S05]  /*5ef0*/  @P2 STG.E desc[UR36][R6.64+0xc4], R49 ;  /* 0x0000c43106002986 */ /* 0x0001ea000c101924 */
[----:B------:R-:W-:Y:S05]  /*5f00*/  @!P3 BRA `(.L_x_209) ;  /* 0x000000000004b947 */ /* 0x000fea0003800000 */
[----:B------:R0:W5:Y:S02]  /*5f10*/  LDG.E.LTC128B R177, desc[UR36][R10.64+0xc0] ;  /* 0x0000c0240ab17981 */ /* 0x000164000c1e1920 */
.L_x_209:
[----:B------:R-:W-:Y:S05]  /*5f20*/  BSYNC B1 ;  /* 0x0000000000017941 */ /* 0x000fea0003800000 */
.L_x_208:
[----:B0----5:R-:W-:Y:S01]  /*5f30*/  FMUL R3, R177, R156 ;  /* 0x0000009cb1037220 */ /* 0x021fe20000400000 */
[----:B------:R-:W-:Y:S01]  /*5f40*/  ISETP.GT.AND P2, PT, R0, 0x31, P1 ;  /* 0x000000310000780c */ /* 0x000fe20000f44270 */
[----:B------:R-:W-:Y:S02]  /*5f50*/  BSSY B1, `(.L_x_210) ;  /* 0x0000005000017945 */ /* 0x000fe40003800000 */
[----:B------:R-:W-:-:S05]  /*5f60*/  FFMA R3, R50, R155, R3 ;  /* 0x0000009b32037223 */ /* 0x000fca0000000003 */
[----:B------:R0:W-:Y:S05]  /*5f70*/  @P3 STG.E desc[UR36][R8.64+0xc0], R3 ;  /* 0x0000c00308003986 */ /* 0x0001ea000c101924 */
[----:B------:R-:W-:Y:S05]  /*5f80*/  @!P2 BRA `(.L_x_211) ;  /* 0x000000000004a947 */ /* 0x000fea0003800000 */
[----:B------:R0:W5:Y:S02]  /*5f90*/  LDG.E.LTC128B R177, desc[UR36][R10.64+0xc4] ;  /* 0x0000c4240ab17981 */ /* 0x000164000c1e1920 */
.L_x_211:
[----:B------:R-:W-:Y:S05]  /*5fa0*/  BSYNC B1 ;  /* 0x0000000000017941 */ /* 0x000fea0003800000 */
.L_x_210:
[----:B-----5:R-:W-:Y:S01]  /*5fb0*/  FMUL R12, R177, R156 ;  /* 0x0000009cb10c7220 */ /* 0x020fe20000400000 */
[----:B------:R-:W-:Y:S01]  /*5fc0*/  ISETP.GT.AND P3, PT, R0, 0x38, P0 ;  /* 0x000000380000780c */ /* 0x000fe20000764270 */
[----:B------:R-:W-:Y:S02]  /*5fd0*/  BSSY B1, `(.L_x_212) ;  /* 0x0000005000017945 */ /* 0x000fe40003800000 */
[----:B------:R-:W-:-:S05]  /*5fe0*/  FFMA R51, R51, R155, R12 ;  /* 0x0000009b33337223 */ /* 0x000fca000000000c */
[----:B------:R0:W-:Y:S05]  /*5ff0*/  @P2 STG.E desc[UR36][R8.64+0xc4], R51 ;  /* 0x0000c43308002986 */ /* 0x0001ea000c101924 */
[----:B------:R-:W-:Y:S05]  /*6000*/  @!P3 BRA `(.L_x_213) ;  /* 0x000000000004b947 */ /* 0x000fea0003800000 */
[----:B------:R0:W5:Y:S02]  /*6010*/  LDG.E.LTC128B R177, desc[UR36][R4.64+0xe0] ;  /* 0x0000e02404b17981 */ /* 0x000164000c1e1920 */
.L_x_213:
[----:B------:R-:W-:Y:S05]  /*6020*/  BSYNC B1 ;  /* 0x0000000000017941 */ /* 0x000fea0003800000 */
.L_x_212:
[----:B0----5:R-:W-:Y:S01]  /*6030*/  FMUL R3, R177, R156 ;  /* 0x0000009cb1037220 */ /* 0x021fe20000400000 */
[----:B------:R-:W-:Y:S01]  /*6040*/  ISETP.GT.AND P2, PT, R0, 0x39, P0 ;  /* 0x000000390000780c */ /* 0x000fe20000744270 */
[----:B------:R-:W-:Y:S02]  /*6050*/  BSSY B1, `(.L_x_214) ;  /* 0x0000005000017945 */ /* 0x000fe40003800000 */
[----:B------:R-:W-:-:S05]  /*6060*/  FFMA R3, R52, R155, R3 ;  /* 0x0000009b34037223 */ /* 0x000fca0000000003 */
[----:B------:R0:W-:Y:S05]  /*6070*/  @P3 STG.E desc[UR36][R6.64+0xe0], R3 ;  /* 0x0000e00306003986 */ /* 0x0001ea000c101924 */
[----:B------:R-:W-:Y:S05]  /*6080*/  @!P2 BRA `(.L_x_215) ;  /* 0x000000000004a947 */ /* 0x000fea0003800000 */
[----:B------:R0:W5:Y:S02]  /*6090*/  LDG.E.LTC128B R177, desc[UR36][R4.64+0xe4] ;  /* 0x0000e42404b17981 */ /* 0x000164000c1e1920 */
.L_x_215:
[----:B------:R-:W-:Y:S05]  /*60a0*/  BSYNC B1 ;  /* 0x0000000000017941 */ /* 0x000fea0003800000 */
.L_x_214:
[----:B-----5:R-:W-:Y:S01]  /*60b0*/  FMUL R12, R177, R156 ;  /* 0x0000009cb10c7220 */ /* 0x020fe20000400000 */
[----:B------:R-:W-:Y:S01]  /*60c0*/  ISETP.GT.AND P3, PT, R0, 0x38, P1 ;  /* 0x000000380000780c */ /* 0x000fe20000f64270 */
[----:B------:R-:W-:Y:S02]  /*60d0*/  BSSY B1, `(.L_x_216) ;  /* 0x0000005000017945 */ /* 0x000fe40003800000 */
[----:B------:R-:W-:-:S05]  /*60e0*/  FFMA R53, R53, R155, R12 ;  /* 0x0000009b35357223 */ /* 0x000fca000000000c */
[----:B------:R0:W-:Y:S05]  /*60f0*/  @P2 STG.E desc[UR36][R6.64+0xe4], R53 ;  /* 0x0000e43506002986 */ /* 0x0001ea000c101924 */
[----:B------:R-:W-:Y:S05]  /*6100*/  @!P3 BRA `(.L_x_217) ;  /* 0x000000000004b947 */ /* 0x000fea0003800000 */
[----:B------:R0:W5:Y:S02]  /*6110*/  LDG.E.LTC128B R177, desc[UR36][R10.64+0xe0] ;  /* 0x0000e0240ab17981 */ /* 0x000164000c1e1920 */
.L_x_217:
[----:B------:R-:W-:Y:S05]  /*6120*/  BSYNC B1 ;  /* 0x0000000000017941 */ /* 0x000fea0003800000 */
.L_x_216:
[----:B0----5:R-:W-:Y:S01]  /*6130*/  FMUL R3, R177, R156 ;  /* 0x0000009cb1037220 */ /* 0x021fe20000400000 */
[----:B------:R-:W-:Y:S01]  /*6140*/  ISETP.GT.AND P2, PT, R0, 0x39, P1 ;  /* 0x000000390000780c */ /* 0x000fe20000f44270 */
[----:B------:R-:W-:Y:S02]  /*6150*/  BSSY B1, `(.L_x_218) ;  /* 0x0000005000017945 */ /* 0x000fe40003800000 */
[----:B------:R-:W-:-:S05]  /*6160*/  FFMA R3, R54, R155, R3 ;  /* 0x0000009b36037223 */ /* 0x000fca0000000003 */
[----:B------:R0:W-:Y:S05]  /*6170*/  @P3 STG.E desc[UR36][R8.64+0xe0], R3 ;  /* 0x0000e00308003986 */ /* 0x0001ea000c101924 */
[----:B------:R-:W-:Y:S05]  /*6180*/  @!P2 BRA `(.L_x_219) ;  /* 0x000000000004a947 */ /* 0x000fea0003800000 */
[----:B------:R0:W5:Y:S02]  /*6190*/  LDG.E.LTC128B R177, desc[UR36][R10.64+0xe4] ;  /* 0x0000e4240ab17981 */ /* 0x000164000c1e1920 */
.L_x_219:
[----:B------:R-:W-:Y:S05]  /*61a0*/  BSYNC B1 ;  /* 0x0000000000017941 */ /* 0x000fea0003800000 */
.L_x_218:
[----:B-----5:R-:W-:Y:S01]  /*61b0*/  FMUL R12, R177, R156 ;  /* 0x0000009cb10c7220 */ /* 0x020fe20000400000 */
[----:B------:R-:W-:Y:S01]  /*61c0*/  ISETP.GT.AND P3, PT, R0, 0x40, P0 ;  /* 0x000000400000780c */ /* 0x000fe20000764270 */
[----:B------:R-:W-:Y:S02]  /*61d0*/  BSSY B1, `(.L_x_220) ;  /* 0x0000005000017945 */ /* 0x000fe40003800000 */
[----:B------:R-:W-:-:S05]  /*61e0*/  FFMA R55, R55, R155, R12 ;  /* 0x0000009b37377223 */ /* 0x000fca000000000c */
[----:B------:R0:W-:Y:S05]  /*61f0*/  @P2 STG.E desc[UR36][R8.64+0xe4], R55 ;  /* 0x0000e43708002986 */ /* 0x0001ea000c101924 */
[----:B------:R-:W-:Y:S05]  /*6200*/  @!P3 BRA `(.L_x_221) ;  /* 0x000000000004b947 */ /* 0x000fea0003800000 */
[----:B------:R0:W5:Y:S02]  /*6210*/  LDG.E.LTC128B R177, desc[UR36][R4.64+0x100] ;  /* 0x0001002404b17981 */ /* 0x000164000c1e1920 */
.L_x_221:
[----:B------:R-:W-:Y:S05]  /*6220*/  BSYNC B1 ;  /* 0x0000000000017941 */ /* 0x000fea0003800000 */
.L_x_220:
[----:B0----5:R-:W-:Y:S01]  /*6230*/  FMUL R3, R177, R156 ;  /* 0x0000009cb1037220 */ /* 0x021fe20000400000 */
[----:B------:R-:W-:Y:S01]  /*6240*/  ISETP.GT.AND P2, PT, R0, 0x41, P0 ;  /* 0x000000410000780c */ /* 0x000fe20000744270 */
[----:B------:R-:W-:Y:S02]  /*6250*/  BSSY B1, `(.L_x_222) ;  /* 0x0000005000017945 */ /* 0x000fe40003800000 */
[----:B------:R-:W-:-:S05]  /*6260*/  FFMA R3, R56, R155, R3 ;  /* 0x0000009b38037223 */ /* 0x000fca0000000003 */
[----:B------:R0:W-:Y:S05]  /*6270*/  @P3 STG.E desc[UR36][R6.64+0x100], R3 ;  /* 0x0001000306003986 */ /* 0x0001ea000c101924 */
[----:B------:R-:W-:Y:S05]  /*6280*/  @!P2 BRA `(.L_x_223) ;  /* 0x000000000004a947 */ /* 0x000fea0003800000 */
[----:B------:R0:W5:Y:S02]  /*6290*/  LDG.E.LTC128B R177, desc[UR36][R4.64+0x104] ;  /* 0x0001042404b17981 */ /* 0x000164000c1e1920 */
.L_x_223:
[----:B------:R-:W-:Y:S05]  /*62a0*/  BSYNC B1 ;  /* 0x0000000000017941 */ /* 0x000fea0003800000 */
.L_x_222:
[----:B-----5:R-:W-:Y:S01]  /*62b0*/  FMUL R12, R177, R156 ;  /* 0x0000009cb10c7220 */ /* 0x020fe20000400000 */
[----:B------:R-:W-:Y:S01]  /*62c0*/  ISETP.GT.AND P3, PT, R0, 0x40, P1 ;  /* 0x000000400000780c */ /* 0x000fe20000f64270 */
[----:B------:R-:W-:Y:S02]  /*62d0*/  BSSY B1, `(.L_x_224) ;  /* 0x0000005000017945 */ /* 0x000fe40003800000 */
[----:B------:R-:W-:-:S05]  /*62e0*/  FFMA R57, R57, R155, R12 ;  /* 0x0000009b39397223 */ /* 0x000fca000000000c */
[----:B------:R0:W-:Y:S05]  /*62f0*/  @P2 STG.E desc[UR36][R6.64+0x104], R57 ;  /* 0x0001043906002986 */ /* 0x0001ea000c101924 */
[----:B------:R-:W-:Y:S05]  /*6300*/  @!P3 BRA `(.L_x_225) ;  /* 0x000000000004b947 */ /* 0x000fea0003800000 */
[----:B------:R0:W5:Y:S02]  /*6310*/  LDG.E.LTC128B R177, desc[UR36][R10.64+0x100] ;  /* 0x000100240ab17981 */ /* 0x000164000c1e1920 */
.L_x_225:
[----:B------:R-:W-:Y:S05]  /*6320*/  BSYNC B1 ;  /* 0x0000000000017941 */ /* 0x000fea0003800000 */
.L_x_224:
[----:B0----5:R-:W-:Y:S01]  /*6330*/  FMUL R3, R177, R156 ;  /* 0x0000009cb1037220 */ /* 0x021fe20000400000 */
[----:B------:R-:W-:Y:S01]  /*6340*/  ISETP.GT.AND P2, PT, R0, 0x41, P1 ;  /* 0x000000410000780c */ /* 0x000fe20000f44270 */
[----:B------:R-:W-:Y:S02]  /*6350*/  BSSY B1, `(.L_x_226) ;  /* 0x0000005000017945 */ /* 0x000fe40003800000 */
[----:B------:R-:W-:-:S05]  /*6360*/  FFMA R3, R58, R155, R3 ;  /* 0x0000009b3a037223 */ /* 0x000fca0000000003 */
[----:B------:R0:W-:Y:S05]  /*6370*/  @P3 STG.E desc[UR36][R8.64+0x100], R3 ;  /* 0x0001000308003986 */ /* 0x0001ea000c101924 */
[----:B------:R-:W-:Y:S05]  /*6380*/  @!P2 BRA `(.L_x_227) ;  /* 0x000000000004a947 */ /* 0x000fea0003800000 */
[----:B------:R0:W5:Y:S02]  /*6390*/  LDG.E.LTC128B R177, desc[UR36][R10.64+0x104] ;  /* 0x000104240ab17981 */ /* 0x000164000c1e1920 */
.L_x_227:
[----:B------:R-:W-:Y:S05]  /*63a0*/  BSYNC B1 ;  /* 0x0000000000017941 */ /* 0x000fea0003800000 */
.L_x_226:
[----:B-----5:R-:W-:Y:S01]  /*63b0*/  FMUL R12, R177, R156 ;  /* 0x0000009cb10c7220 */ /* 0x020fe20000400000 */
[----:B------:R-:W-:Y:S01]  /*63c0*/  ISETP.GT.AND P3, PT, R0, 0x48, P0 ;  /* 0x000000480000780c */ /* 0x000fe20000764270 */
[----:B------:R-:W-:Y:S02]  /*63d0*/  BSSY B1, `(.L_x_228) ;  /* 0x0000005000017945 */ /* 0x000fe40003800000 */
[----:B------:R-:W-:-:S05]  /*63e0*/  FFMA R59, R59, R155, R12 ;  /* 0x0000009b3b3b7223 */ /* 0x000fca000000000c */
[----:B------:R0:W-:Y:S05]  /*63f0*/  @P2 STG.E desc[UR36][R8.64+0x104], R59 ;  /* 0x0001043b08002986 */ /* 0x0001ea000c101924 */
[----:B------:R-:W-:Y:S05]  /*6400*/  @!P3 BRA `(.L_x_229) ;  /* 0x000000000004b947 */ /* 0x000fea0003800000 */
[----:B------:R0:W5:Y:S02]  /*6410*/  LDG.E.LTC128B R177, desc[UR36][R4.64+0x120] ;  /* 0x0001202404b17981 */ /* 0x000164000c1e1920 */
.L_x_229:
[----:B------:R-:W-:Y:S05]  /*6420*/  BSYNC B1 ;  /* 0x0000000000017941 */ /* 0x000fea0003800000 */
.L_x_228:
[----:B0----5:R-:W-:Y:S01]  /*6430*/  FMUL R3, R177, R156 ;  /* 0x0000009cb1037220 */ /* 0x021fe20000400000 */
[----:B------:R-:W-:Y:S01]  /*6440*/  ISETP.GT.AND P2, PT, R0, 0x49, P0 ;  /* 0x000000490000780c */ /* 0x000fe20000744270 */
[----:B------:R-:W-:Y:S02]  /*6450*/  BSSY B1, `(.L_x_230) ;  /* 0x0000005000017945 */ /* 0x000fe40003800000 */
[----:B------:R-:W-:-:S05]  /*6460*/  FFMA R3, R60, R155, R3 ;  /* 0x0000009b3c037223 */ /* 0x000fca0000000003 */
[----:B------:R0:W-:Y:S05]  /*6470*/  @P3 STG.E desc[UR36][R6.64+0x120], R3 ;  /* 0x0001200306003986 */ /* 0x0001ea000c101924 */
[----:B------:R-:W-:Y:S05]  /*6480*/  @!P2 BRA `(.L_x_231) ;  /* 0x000000000004a947 */ /* 0x000fea0003800000 */
[----:B------:R0:W5:Y:S02]  /*6490*/  LDG.E.LTC128B R177, desc[UR36][R4.64+0x124] ;  /* 0x0001242404b17981 */ /* 0x000164000c1e1920 */
.L_x_231:
[----:B------:R-:W-:Y:S05]  /*64a0*/  BSYNC B1 ;  /* 0x0000000000017941 */ /* 0x000fea0003800000 */
.L_x_230:
[----:B-----5:R-:W-:Y:S01]  /*64b0*/  FMUL R12, R177, R156 ;  /* 0x0000009cb10c7220 */ /* 0x020fe20000400000 */
[----:B------:R-:W-:Y:S01]  /*64c0*/  ISETP.GT.AND P3, PT, R0, 0x48, P1 ;  /* 0x000000480000780c */ /* 0x000fe20000f64270 */
[----:B------:R-:W-:Y:S02]  /*64d0*/  BSSY B1, `(.L_x_232) ;  /* 0x0000005000017945 */ /* 0x000fe40003800000 */
[----:B------:R-:W-:-:S05]  /*64e0*/  FFMA R61, R61, R155, R12 ;  /* 0x0000009b3d3d7223 */ /* 0x000fca000000000c */
[----:B------:R0:W-:Y:S05]  /*64f0*/  @P2 STG.E desc[UR36][R6.64+0x124], R61 ;  /* 0x0001243d06002986 */ /* 0x0001ea000c101924 */
[----:B------:R-:W-:Y:S05]  /*6500*/  @!P3 BRA `(.L_x_233) ;  /* 0x000000000004b947 */ /* 0x000fea0003800000 */
[----:B------:R0:W5:Y:S02]  /*6510*/  LDG.E.LTC128B R177, desc[UR36][R10.64+0x120] ;  /* 0x000120240ab17981 */ /* 0x000164000c1e1920 */
.L_x_233:
[----:B------:R-:W-:Y:S05]  /*6520*/  BSYNC B1 ;  /* 0x0000000000017941 */ /* 0x000fea0003800000 */
.L_x_232:
[----:B0----5:R-:W-:Y:S01]  /*6530*/  FMUL R3, R177, R156 ;  /* 0x0000009cb1037220 */ /* 0x021fe20000400000 */
[----:B------:R-:W-:Y:S01]  /*6540*/  ISETP.GT.AND P2, PT, R0, 0x49, P1 ;  /* 0x000000490000780c */ /* 0x000fe20000f44270 */
[----:B------:R-:W-:Y:S02]  /*6550*/  BSSY B1, `(.L_x_234) ;  /* 0x0000005000017945 */ /* 0x000fe40003800000 */
[----:B------:R-:W-:-:S05]  /*6560*/  FFMA R3, R62, R155, R3 ;  /* 0x0000009b3e037223 */ /* 0x000fca0000000003 */
[----:B------:R0:W-:Y:S05]  /*6570*/  @P3 STG.E desc[UR36][R8.64+0x120], R3 ;  /* 0x0001200308003986 */ /* 0x0001ea000c101924 */
[----:B------:R-:W-:Y:S05]  /*6580*/  @!P2 BRA `(.L_x_235) ;  /* 0x000000000004a947 */ /* 0x000fea0003800000 */
[----:B------:R0:W5:Y:S02]  /*6590*/  LDG.E.LTC128B R177, desc[UR36][R10.64+0x124] ;  /* 0x000124240ab17981 */ /* 0x000164000c1e1920 */
.L_x_235:
[----:B------:R-:W-:Y:S05]  /*65a0*/  BSYNC B1 ;  /* 0x0000000000017941 */ /* 0x000fea0003800000 */
.L_x_234:
[----:B-----5:R-:W-:Y:S01]  /*65b0*/  FMUL R12, R177, R156 ;  /* 0x0000009cb10c7220 */ /* 0x020fe20000400000 */
[----:B------:R-:W-:Y:S01]  /*65c0*/  ISETP.GT.AND P3, PT, R0, 0x50, P0 ;  /* 0x000000500000780c */ /* 0x000fe20000764270 */
[----:B------:R-:W-:Y:S02]  /*65d0*/  BSSY B1, `(.L_x_236) ;  /* 0x0000005000017945 */ /* 0x000fe40003800000 */
[----:B------:R-:W-:-:S05]  /*65e0*/  FFMA R63, R63, R155, R12 ;  /* 0x0000009b3f3f7223 */ /* 0x000fca000000000c */
[----:B------:R0:W-:Y:S05]  /*65f0*/  @P2 STG.E desc[UR36][R8.64+0x124], R63 ;  /* 0x0001243f08002986 */ /* 0x0001ea000c101924 */
[----:B------:R-:W-:Y:S05]  /*6600*/  @!P3 BRA `(.L_x_237) ;  /* 0x000000000004b947 */ /* 0x000fea0003800000 */
[----:B------:R0:W5:Y:S02]  /*6610*/  LDG.E.LTC128B R177, desc[UR36][R4.64+0x140] ;  /* 0x0001402404b17981 */ /* 0x000164000c1e1920 */
.L_x_237:
[----:B------:R-:W-:Y:S05]  /*6620*/  BSYNC B1 ;  /* 0x0000000000017941 */ /* 0x000fea0003800000 */
.L_x_236:
[----:B0----5:R-:W-:Y:S01]  /*6630*/  FMUL R3, R177, R156 ;  /* 0x0000009cb1037220 */ /* 0x021fe20000400000 */
[----:B------:R-:W-:Y:S01]  /*6640*/  ISETP.GT.AND P2, PT, R0, 0x51, P0 ;  /* 0x000000510000780c */ /* 0x000fe20000744270 */
[----:B------:R-:W-:Y:S02]  /*6650*/  BSSY B1, `(.L_x_238) ;  /* 0x0000005000017945 */ /* 0x000fe40003800000 */
[----:B------:R-:W-:-:S05]  /*6660*/  FFMA R3, R64, R155, R3 ;  /* 0x0000009b40037223 */ /* 0x000fca0000000003 */
[----:B------:R0:W-:Y:S05]  /*6670*/  @P3 STG.E desc[UR36][R6.64+0x140], R3 ;  /* 0x0001400306003986 */ /* 0x0001ea000c101924 */
[----:B------:R-:W-:Y:S05]  /*6680*/  @!P2 BRA `(.L_x_239) ;  /* 0x000000000004a947 */ /* 0x000fea0003800000 */
[----:B------:R0:W5:Y:S02]  /*6690*/  LDG.E.LTC128B R177, desc[UR36][R4.64+0x144] ;  /* 0x0001442404b17981 */ /* 0x000164000c1e1920 */
.L_x_239:
[----:B------:R-:W-:Y:S05]  /*66a0*/  BSYNC B1 ;  /* 0x0000000000017941 */ /* 0x000fea0003800000 */
.L_x_238:
[----:B-----5:R-:W-:Y:S01]  /*66b0*/  FMUL R12, R177, R156 ;  /* 0x0000009cb10c7220 */ /* 0x020fe20000400000 */
[----:B------:R-:W-:Y:S01]  /*66c0*/  ISETP.GT.AND P3, PT, R0, 0x50, P1 ;  /* 0x000000500000780c */ /* 0x000fe20000f64270 */
[----:B------:R-:W-:Y:S02]  /*66d0*/  BSSY B1, `(.L_x_240) ;  /* 0x0000005000017945 */ /* 0x000fe40003800000 */
[----:B------:R-:W-:-:S05]  /*66e0*/  FFMA R65, R65, R155, R12 ;  /* 0x0000009b41417223 */ /* 0x000fca000000000c */
[----:B------:R0:W-:Y:S05]  /*66f0*/  @P2 STG.E desc[UR36][R6.64+0x144], R65 ;  /* 0x0001444106002986 */ /* 0x0001ea000c101924 */
[----:B------:R-:W-:Y:S05]  /*6700*/  @!P3 BRA `(.L_x_241) ;  /* 0x000000000004b947 */ /* 0x000fea0003800000 */
[----:B------:R0:W5:Y:S02]  /*6710*/  LDG.E.LTC128B R177, desc[UR36][R10.64+0x140] ;  /* 0x000140240ab17981 */ /* 0x000164000c1e1920 */
.L_x_241:
[----:B------:R-:W-:Y:S05]  /*6720*/  BSYNC B1 ;  /* 0x0000000000017941 */ /* 0x000fea0003800000 */
.L_x_240:
[----:B0----5:R-:W-:Y:S01]  /*6730*/  FMUL R3, R177, R156 ;  /* 0x0000009cb1037220 */ /* 0x021fe20000400000 */
[----:B------:R-:W-:Y:S01]  /*6740*/  ISETP.GT.AND P2, PT, R0, 0x51, P1 ;  /* 0x000000510000780c */ /* 0x000fe20000f44270 */
[----:B------:R-:W-:Y:S02]  /*6750*/  BSSY B1, `(.L_x_242) ;  /* 0x0000005000017945 */ /* 0x000fe40003800000 */
[----:B------:R-:W-:-:S05]  /*6760*/  FFMA R3, R66, R155, R3 ;  /* 0x0000009b42037223 */ /* 0x000fca0000000003 */
[----:B------:R0:W-:Y:S05]  /*6770*/  @P3 STG.E desc[UR36][R8.64+0x140], R3 ;  /* 0x0001400308003986 */ /* 0x0001ea000c101924 */
[----:B------:R-:W-:Y:S05]  /*6780*/  @!P2 BRA `(.L_x_243) ;  /* 0x000000000004a947 */ /* 0x000fea0003800000 */
[----:B------:R0:W5:Y:S02]  /*6790*/  LDG.E.LTC128B R177, desc[UR36][R10.64+0x144] ;  /* 0x000144240ab17981 */ /* 0x000164000c1e1920 */
.L_x_243:
[----:B------:R-:W-:Y:S05]  /*67a0*/  BSYNC B1 ;  /* 0x0000000000017941 */ /* 0x000fea0003800000 */
.L_x_242:
[----:B-----5:R-:W-:Y:S01]  /*67b0*/  FMUL R12, R177, R156 ;  /* 0x0000009cb10c7220 */ /* 0x020fe20000400000 */
[----:B------:R-:W-:Y:S01]  /*67c0*/  ISETP.GT.AND P3, PT, R0, 0x58, P0 ;  /* 0x000000580000780c */ /* 0x000fe20000764270 */
[----:B------:R-:W-:Y:S02]  /*67d0*/  BSSY B1, `(.L_x_244) ;  /* 0x0000005000017945 */ /* 0x000fe40003800000 */
[----:B------:R-:W-:-:S05]  /*67e0*/  FFMA R67, R67, R155, R12 ;  /* 0x0000009b43437223 */ /* 0x000fca000000000c */
[----:B------:R0:W-:Y:S05]  /*67f0*/  @P2 STG.E desc[UR36][R8.64+0x144], R67 ;  /* 0x0001444308002986 */ /* 0x0001ea000c101924 */
[----:B------:R-:W-:Y:S05]  /*6800*/  @!P3 BRA `(.L_x_245) ;  /* 0x000000000004b947 */ /* 0x000fea0003800000 */
[----:B------:R0:W5:Y:S02]  /*6810*/  LDG.E.LTC128B R177, desc[UR36][R4.64+0x160] ;  /* 0x0001602404b17981 */ /* 0x000164000c1e1920 */
.L_x_245:
[----:B------:R-:W-:Y:S05]  /*6820*/  BSYNC B1 ;  /* 0x0000000000017941 */ /* 0x000fea0003800000 */
.L_x_244:
[----:B0----5:R-:W-:Y:S01]  /*6830*/  FMUL R3, R177, R156 ;  /* 0x0000009cb1037220 */ /* 0x021fe20000400000 */
[----:B------:R-:W-:Y:S01]  /*6840*/  ISETP.GT.AND P2, PT, R0, 0x59, P0 ;  /* 0x000000590000780c */ /* 0x000fe20000744270 */
[----:B------:R-:W-:Y:S02]  /*6850*/  BSSY B1, `(.L_x_246) ;  /* 0x0000005000017945 */ /* 0x000fe40003800000 */
[----:B------:R-:W-:-:S05]  /*6860*/  FFMA R3, R68, R155, R3 ;  /* 0x0000009b44037223 */ /* 0x000fca0000000003 */
[----:B------:R0:W-:Y:S05]  /*6870*/  @P3 STG.E desc[UR36][R6.64+0x160], R3 ;  /* 0x0001600306003986 */ /* 0x0001ea000c101924 */
[----:B------:R-:W-:Y:S05]  /*6880*/  @!P2 BRA `(.L_x_247) ;  /* 0x000000000004a947 */ /* 0x000fea0003800000 */
[----:B------:R0:W5:Y:S02]  /*6890*/  LDG.E.LTC128B R177, desc[UR36][R4.64+0x164] ;  /* 0x0001642404b17981 */ /* 0x000164000c1e1920 */
.L_x_247:
[----:B------:R-:W-:Y:S05]  /*68a0*/  BSYNC B1 ;  /* 0x0000000000017941 */ /* 0x000fea0003800000 */
.L_x_246:
[----:B-----5:R-:W-:Y:S01]  /*68b0*/  FMUL R12, R177, R156 ;  /* 0x0000009cb10c7220 */ /* 0x020fe20000400000 */
[----:B------:R-:W-:Y:S01]  /*68c0*/  ISETP.GT.AND P3, PT, R0, 0x58, P1 ;  /* 0x000000580000780c */ /* 0x000fe20000f64270 */
[----:B------:R-:W-:Y:S02]  /*68d0*/  BSSY B1, `(.L_x_248) ;  /* 0x0000005000017945 */ /* 0x000fe40003800000 */
[----:B------:R-:W-:-:S05]  /*68e0*/  FFMA R69, R69, R155, R12 ;  /* 0x0000009b45457223 */ /* 0x000fca000000000c */
[----:B------:R0:W-:Y:S05]  /*68f0*/  @P2 STG.E desc[UR36][R6.64+0x164], R69 ;  /* 0x0001644506002986 */ /* 0x0001ea000c101924 */
[----:B------:R-:W-:Y:S05]  /*6900*/  @!P3 BRA `(.L_x_249) ;  /* 0x000000000004b947 */ /* 0x000fea0003800000 */
[----:B------:R0:W5:Y:S02]  /*6910*/  LDG.E.LTC128B R177, desc[UR36][R10.64+0x160] ;  /* 0x000160240ab17981 */ /* 0x000164000c1e1920 */
.L_x_249:
[----:B------:R-:W-:Y:S05]  /*6920*/  BSYNC B1 ;  /* 0x0000000000017941 */ /* 0x000fea0003800000 */
.L_x_248:
[----:B0----5:R-:W-:Y:S01]  /*6930*/  FMUL R3, R177, R156 ;  /* 0x0000009cb1037220 */ /* 0x021fe20000400000 */
[----:B------:R-:W-:Y:S01]  /*6940*/  ISETP.GT.AND P2, PT, R0, 0x59, P1 ;  /* 0x000000590000780c */ /* 0x000fe20000f44270 */
[----:B------:R-:W-:Y:S02]  /*6950*/  BSSY B1, `(.L_x_250) ;  /* 0x0000005000017945 */ /* 0x000fe40003800000 */
[----:B------:R-:W-:-:S05]  /*6960*/  FFMA R3, R70, R155, R3 ;  /* 0x0000009b46037223 */ /* 0x000fca0000000003 */
[----:B------:R0:W-:Y:S05]  /*6970*/  @P3 STG.E desc[UR36][R8.64+0x160], R3 ;  /* 0x0001600308003986 */ /* 0x0001ea000c101924 */
[----:B------:R-:W-:Y:S05]  /*6980*/  @!P2 BRA `(.L_x_251) ;  /* 0x000000000004a947 */ /* 0x000fea0003800000 */
[----:B------:R0:W5:Y:S02]  /*6990*/  LDG.E.LTC128B R177, desc[UR36][R10.64+0x164] ;  /* 0x000164240ab17981 */ /* 0x000164000c1e1920 */
.L_x_251:
[----:B------:R-:W-:Y:S05]  /*69a0*/  BSYNC B1 ;  /* 0x0000000000017941 */ /* 0x000fea0003800000 */
.L_x_250:
[----:B-----5:R-:W-:Y:S01]  /*69b0*/  FMUL R12, R177, R156 ;  /* 0x0000009cb10c7220 */ /* 0x020fe20000400000 */
[----:B------:R-:W-:Y:S01]  /*69c0*/  ISETP.GT.AND P3, PT, R0, 0x60, P0 ;  /* 0x000000600000780c */ /* 0x000fe20000764270 */
[----:B------:R-:W-:Y:S02]  /*69d0*/  BSSY B1, `(.L_x_252) ;  /* 0x0000005000017945 */ /* 0x000fe40003800000 */
[----:B------:R-:W-:-:S05]  /*69e0*/  FFMA R71, R71, R155, R12 ;  /* 0x0000009b47477223 */ /* 0x000fca000000000c */
[----:B------:R0:W-:Y:S05]  /*69f0*/  @P2 STG.E desc[UR36][R8.64+0x164], R71 ;  /* 0x0001644708002986 */ /* 0x0001ea000c101924 */
[----:B------:R-:W-:Y:S05]  /*6a00*/  @!P3 BRA `(.L_x_253) ;  /* 0x000000000004b947 */ /* 0x000fea0003800000 */
[----:B------:R0:W5:Y:S02]  /*6a10*/  LDG.E.LTC128B R177, desc[UR36][R4.64+0x180] ;  /* 0x0001802404b17981 */ /* 0x000164000c1e1920 */
.L_x_253:
[----:B------:R-:W-:Y:S05]  /*6a20*/  BSYNC B1 ;  /* 0x0000000000017941 */ /* 0x000fea0003800000 */
.L_x_252:
[----:B0----5:R-:W-:Y:S01]  /*6a30*/  FMUL R3, R177, R156 ;  /* 0x0000009cb1037220 */ /* 0x021fe20000400000 */
[----:B------:R-:W-:Y:S01]  /*6a40*/  ISETP.GT.AND P2, PT, R0, 0x61, P0 ;  /* 0x000000610000780c */ /* 0x000fe20000744270 */
[----:B------:R-:W-:Y:S02]  /*6a50*/  BSSY B1, `(.L_x_254) ;  /* 0x0000005000017945 */ /* 0x000fe40003800000 */
[----:B------:R-:W-:-:S05]  /*6a60*/  FFMA R3, R72, R155, R3 ;  /* 0x0000009b48037223 */ /* 0x000fca0000000003 */
[----:B------:R0:W-:Y:S05]  /*6a70*/  @P3 STG.E desc[UR36][R6.64+0x180], R3 ;  /* 0x0001800306003986 */ /* 0x0001ea000c101924 */
[----:B------:R-:W-:Y:S05]  /*6a80*/  @!P2 BRA `(.L_x_255) ;  /* 0x000000000004a947 */ /* 0x000fea0003800000 */
[----:B------:R0:W5:Y:S02]  /*6a90*/  LDG.E.LTC128B R177, desc[UR36][R4.64+0x184] ;  /* 0x0001842404b17981 */ /* 0x000164000c1e1920 */
.L_x_255:
[----:B------:R-:W-:Y:S05]  /*6aa0*/  BSYNC B1 ;  /* 0x0000000000017941 */ /* 0x000fea0003800000 */
.L_x_254:
[----:B-----5:R-:W-:Y:S01]  /*6ab0*/  FMUL R12, R177, R156 ;  /* 0x0000009cb10c7220 */ /* 0x020fe20000400000 */
[----:B------:R-:W-:Y:S01]  /*6ac0*/  ISETP.GT.AND P3, PT, R0, 0x60, P1 ;  /* 0x000000600000780c */ /* 0x000fe20000f64270 */
[----:B------:R-:W-:Y:S02]  /*6ad0*/  BSSY B1, `(.L_x_256) ;  /* 0x0000005000017945 */ /* 0x000fe40003800000 */
[----:B------:R-:W-:-:S05]  /*6ae0*/  FFMA R73, R73, R155, R12 ;  /* 0x0000009b49497223 */ /* 0x000fca000000000c */
[----:B------:R0:W-:Y:S05]  /*6af0*/  @P2 STG.E desc[UR36][R6.64+0x184], R73 ;  /* 0x0001844906002986 */ /* 0x0001ea000c101924 */
[----:B------:R-:W-:Y:S05]  /*6b00*/  @!P3 BRA `(.L_x_257) ;  /* 0x000000000004b947 */ /* 0x000fea0003800000 */
[----:B------:R0:W5:Y:S02]  /*6b10*/  LDG.E.LTC128B R177, desc[UR36][R10.64+0x180] ;  /* 0x000180240ab17981 */ /* 0x000164000c1e1920 */
.L_x_257:
[----:B------:R-:W-:Y:S05]  /*6b20*/  BSYNC B1 ;  /* 0x0000000000017941 */ /* 0x000fea0003800000 */
.L_x_256:
[----:B0----5:R-:W-:Y:S01]  /*6b30*/  FMUL R3, R177, R156 ;  /* 0x0000009cb1037220 */ /* 0x021fe20000400000 */
[----:B------:R-:W-:Y:S01]  /*6b40*/  ISETP.GT.AND P2, PT, R0, 0x61, P1 ;  /* 0x000000610000780c */ /* 0x000fe20000f44270 */
[----:B------:R-:W-:Y:S02]  /*6b50*/  BSSY B1, `(.L_x_258) ;  /* 0x0000005000017945 */ /* 0x000fe40003800000 */
[----:B------:R-:W-:-:S05]  /*6b60*/  FFMA R3, R74, R155, R3 ;  /* 0x0000009b4a037223 */ /* 0x000fca0000000003 */
[----:B------:R0:W-:Y:S05]  /*6b70*/  @P3 STG.E desc[UR36][R8.64+0x180], R3 ;  /* 0x0001800308003986 */ /* 0x0001ea000c101924 */
[----:B------:R-:W-:Y:S05]  /*6b80*/  @!P2 BRA `(.L_x_259) ;  /* 0x000000000004a947 */ /* 0x000fea0003800000 */
[----:B------:R0:W5:Y:S02]  /*6b90*/  LDG.E.LTC128B R177, desc[UR36][R10.64+0x184] ;  /* 0x000184240ab17981 */ /* 0x000164000c1e1920 */
.L_x_259:
[----:B------:R-:W-:Y:S05]  /*6ba0*/  BSYNC B1 ;  /* 0x0000000000017941 */ /* 0x000fea0003800000 */
.L_x_258:
[----:B-----5:R-:W-:Y:S01]  /*6bb0*/  FMUL R12, R177, R156 ;  /* 0x0000009cb10c7220 */ /* 0x020fe20000400000 */
[----:B------:R-:W-:Y:S01]  /*6bc0*/  ISETP.GT.AND P3, PT, R0, 0x68, P0 ;  /* 0x000000680000780c */ /* 0x000fe20000764270 */
[----:B------:R-:W-:Y:S02]  /*6bd0*/  BSSY B1, `(.L_x_260) ;  /* 0x0000005000017945 */ /* 0x000fe40003800000 */
[----:B------:R-:W-:-:S05]  /*6be0*/  FFMA R75, R75, R155, R12 ;  /* 0x0000009b4b4b7223 */ /* 0x000fca000000000c */
[----:B------:R0:W-:Y:S05]  /*6bf0*/  @P2 STG.E desc[UR36][R8.64+0x184], R75 ;  /* 0x0001844b08002986 */ /* 0x0001ea000c101924 */
[----:B------:R-:W-:Y:S05]  /*6c00*/  @!P3 BRA `(.L_x_261) ;  /* 0x000000000004b947 */ /* 0x000fea0003800000 */
[----:B------:R0:W5:Y:S02]  /*6c10*/  LDG.E.LTC128B R177, desc[UR36][R4.64+0x1a0] ;  /* 0x0001a02404b17981 */ /* 0x000164000c1e1920 */
.L_x_261:
[----:B------:R-:W-:Y:S05]  /*6c20*/  BSYNC B1 ;  /* 0x0000000000017941 */ /* 0x000fea0003800000 */
.L_x_260:
[----:B0----5:R-:W-:Y:S01]  /*6c30*/  FMUL R3, R177, R156 ;  /* 0x0000009cb1037220 */ /* 0x021fe20000400000 */
[----:B------:R-:W-:Y:S01]  /*6c40*/  ISETP.GT.AND P2, PT, R0, 0x69, P0 ;  /* 0x000000690000780c */ /* 0x000fe20000744270 */
[----:B------:R-:W-:Y:S02]  /*6c50*/  BSSY B1, `(.L_x_262) ;  /* 0x0000005000017945 */ /* 0x000fe40003800000 */
[----:B------:R-:W-:-:S05]  /*6c60*/  FFMA R3, R76, R155, R3 ;  /* 0x0000009b4c037223 */ /* 0x000fca0000000003 */
[----:B------:R0:W-:Y:S05]  /*6c70*/  @P3 STG.E desc[UR36][R6.64+0x1a0], R3 ;  /* 0x0001a00306003986 */ /* 0x0001ea000c101924 */
[----:B------:R-:W-:Y:S05]  /*6c80*/  @!P2 BRA `(.L_x_263) ;  /* 0x000000000004a947 */ /* 0x000fea0003800000 */
[----:B------:R0:W5:Y:S02]  /*6c90*/  LDG.E.LTC128B R177, desc[UR36][R4.64+0x1a4] ;  /* 0x0001a42404b17981 */ /* 0x000164000c1e1920 */
.L_x_263:
[----:B------:R-:W-:Y:S05]  /*6ca0*/  BSYNC B1 ;  /* 0x0000000000017941 */ /* 0x000fea0003800000 */
.L_x_262:
[----:B-----5:R-:W-:Y:S01]  /*6cb0*/  FMUL R12, R177, R156 ;  /* 0x0000009cb10c7220 */ /* 0x020fe20000400000 */
[----:B------:R-:W-:Y:S01]  /*6cc0*/  ISETP.GT.AND P3, PT, R0, 0x68, P1 ;  /* 0x000000680000780c */ /* 0x000fe20000f64270 */
[----:B------:R-:W-:Y:S02]  /*6cd0*/  BSSY B1, `(.L_x_264) ;  /* 0x0000005000017945 */ /* 0x000fe40003800000 */
[----:B------:R-:W-:-:S05]  /*6ce0*/  FFMA R77, R77, R155, R12 ;  /* 0x0000009b4d4d7223 */ /* 0x000fca000000000c */
[----:B------:R0:W-:Y:S05]  /*6cf0*/  @P2 STG.E desc[UR36][R6.64+0x1a4], R77 ;  /* 0x0001a44d06002986 */ /* 0x0001ea000c101924 */
[----:B------:R-:W-:Y:S05]  /*6d00*/  @!P3 BRA `(.L_x_265) ;  /* 0x000000000004b947 */ /* 0x000fea0003800000 */
[----:B------:R0:W5:Y:S02]  /*6d10*/  LDG.E.LTC128B R177, desc[UR36][R10.64+0x1a0] ;  /* 0x0001a0240ab17981 */ /* 0x000164000c1e1920 */
.L_x_265:
[----:B------:R-:W-:Y:S05]  /*6d20*/  BSYNC B1 ;  /* 0x0000000000017941 */ /* 0x000fea0003800000 */
.L_x_264:
[----:B0----5:R-:W-:Y:S01]  /*6d30*/  FMUL R3, R177, R156 ;  /* 0x0000009cb1037220 */ /* 0x021fe20000400000 */
[----:B------:R-:W-:Y:S01]  /*6d40*/  ISETP.GT.AND P2, PT, R0, 0x69, P1 ;  /* 0x000000690000780c */ /* 0x000fe20000f44270 */
[----:B------:R-:W-:Y:S02]  /*6d50*/  BSSY B1, `(.L_x_266) ;  /* 0x0000005000017945 */ /* 0x000fe40003800000 */
[----:B------:R-:W-:-:S05]  /*6d60*/  FFMA R3, R78, R155, R3 ;  /* 0x0000009b4e037223 */ /* 0x000fca0000000003 */
[----:B------:R0:W-:Y:S05]  /*6d70*/  @P3 STG.E desc[UR36][R8.64+0x1a0], R3 ;  /* 0x0001a00308003986 */ /* 0x0001ea000c101924 */
[----:B------:R-:W-:Y:S05]  /*6d80*/  @!P2 BRA `(.L_x_267) ;  /* 0x000000000004a947 */ /* 0x000fea0003800000 */
[----:B------:R0:W5:Y:S02]  /*6d90*/  LDG.E.LTC128B R177, desc[UR36][R10.64+0x1a4] ;  /* 0x0001a4240ab17981 */ /* 0x000164000c1e1920 */
.L_x_267:
[----:B------:R-:W-:Y:S05]  /*6da0*/  BSYNC B1 ;  /* 0x0000000000017941 */ /* 0x000fea0003800000 */
.L_x_266:
[----:B-----5:R-:W-:Y:S01]  /*6db0*/  FMUL R12, R177, R156 ;  /* 0x0000009cb10c7220 */ /* 0x020fe20000400000 */
[----:B------:R-:W-:Y:S01]  /*6dc0*/  ISETP.GT.AND P3, PT, R0, 0x70, P0 ;  /* 0x000000700000780c */ /* 0x000fe20000764270 */
[----:B------:R-:W-:Y:S02]  /*6dd0*/  BSSY B1, `(.L_x_268) ;  /* 0x0000005000017945 */ /* 0x000fe40003800000 */
[----:B------:R-:W-:-:S05]  /*6de0*/  FFMA R79, R79, R155, R12 ;  /* 0x0000009b4f4f7223 */ /* 0x000fca000000000c */
[----:B------:R0:W-:Y:S05]  /*6df0*/  @P2 STG.E desc[UR36][R8.64+0x1a4], R79 ;  /* 0x0001a44f08002986 */ /* 0x0001ea000c101924 */
[----:B------:R-:W-:Y:S05]  /*6e00*/  @!P3 BRA `(.L_x_269) ;  /* 0x000000000004b947 */ /* 0x000fea0003800000 */
[----:B------:R0:W5:Y:S02]  /*6e10*/  LDG.E.LTC128B R177, desc[UR36][R4.64+0x1c0] ;  /* 0x0001c02404b17981 */ /* 0x000164000c1e1920 */
.L_x_269:
[----:B------:R-:W-:Y:S05]  /*6e20*/  BSYNC B1 ;  /* 0x0000000000017941 */ /* 0x000fea0003800000 */
.L_x_268:
[----:B0----5:R-:W-:Y:S01]  /*6e30*/  FMUL R3, R177, R156 ;  /* 0x0000009cb1037220 */ /* 0x021fe20000400000 */
[----:B------:R-:W-:Y:S01]  /*6e40*/  ISETP.GT.AND P2, PT, R0, 0x71, P0 ;  /* 0x000000710000780c */ /* 0x000fe20000744270 */
[----:B------:R-:W-:Y:S02]  /*6e50*/  BSSY B1, `(.L_x_270) ;  /* 0x0000005000017945 */ /* 0x000fe40003800000 */
[----:B------:R-:W-:-:S05]  /*6e60*/  FFMA R3, R80, R155, R3 ;  /* 0x0000009b50037223 */ /* 0x000fca0000000003 */
[----:B------:R0:W-:Y:S05]  /*6e70*/  @P3 STG.E desc[UR36][R6.64+0x1c0], R3 ;  /* 0x0001c00306003986 */ /* 0x0001ea000c101924 */
[----:B------:R-:W-:Y:S05]  /*6e80*/  @!P2 BRA `(.L_x_271) ;  /* 0x000000000004a947 */ /* 0x000fea0003800000 */
[----:B------:R0:W5:Y:S02]  /*6e90*/  LDG.E.LTC128B R177, desc[UR36][R4.64+0x1c4] ;  /* 0x0001c42404b17981 */ /* 0x000164000c1e1920 */
.L_x_271:
[----:B------:R-:W-:Y:S05]  /*6ea0*/  BSYNC B1 ;  /* 0x0000000000017941 */ /* 0x000fea0003800000 */
.L_x_270:
[----:B-----5:R-:W-:Y:S01]  /*6eb0*/  FMUL R12, R177, R156 ;  /* 0x0000009cb10c7220 */ /* 0x020fe20000400000 */
[----:B------:R-:W-:Y:S01]  /*6ec0*/  ISETP.GT.AND P3, PT, R0, 0x70, P1 ;  /* 0x000000700000780c */ /* 0x000fe20000f64270 */
[----:B------:R-:W-:Y:S02]  /*6ed0*/  BSSY B1, `(.L_x_272) ;  /* 0x0000005000017945 */ /* 0x000fe40003800000 */
[----:B------:R-:W-:-:S05]  /*6ee0*/  FFMA R81, R81, R155, R12 ;  /* 0x0000009b51517223 */ /* 0x000fca000000000c */
[----:B------:R0:W-:Y:S05]  /*6ef0*/  @P2 STG.E desc[UR36][R6.64+0x1c4], R81 ;  /* 0x0001c45106002986 */ /* 0x0001ea000c101924 */
[----:B------:R-:W-:Y:S05]  /*6f00*/  @!P3 BRA `(.L_x_273) ;  /* 0x000000000004b947 */ /* 0x000fea0003800000 */
[----:B------:R0:W5:Y:S02]  /*6f10*/  LDG.E.LTC128B R177, desc[UR36][R10.64+0x1c0] ;  /* 0x0001c0240ab17981 */ /* 0x000164000c1e1920 */
.L_x_273:
[----:B------:R-:W-:Y:S05]  /*6f20*/  BSYNC B1 ;  /* 0x0000000000017941 */ /* 0x000fea0003800000 */
.L_x_272:
[----:B0----5:R-:W-:Y:S01]  /*6f30*/  FMUL R3, R177, R156 ;  /* 0x0000009cb1037220 */ /* 0x021fe20000400000 */
[----:B------:R-:W-:Y:S01]  /*6f40*/  ISETP.GT.AND P2, PT, R0, 0x71, P1 ;  /* 0x000000710000780c */ /* 0x000fe20000f44270 */
[----:B------:R-:W-:Y:S02]  /*6f50*/  BSSY B1, `(.L_x_274) ;  /* 0x0000005000017945 */ /* 0x000fe40003800000 */
[----:B------:R-:W-:-:S05]  /*6f60*/  FFMA R3, R82, R155, R3 ;  /* 0x0000009b52037223 */ /* 0x000fca0000000003 */
[----:B------:R0:W-:Y:S05]  /*6f70*/  @P3 STG.E desc[UR36][R8.64+0x1c0], R3 ;  /* 0x0001c00308003986 */ /* 0x0001ea000c101924 */
[----:B------:R-:W-:Y:S05]  /*6f80*/  @!P2 BRA `(.L_x_275) ;  /* 0x000000000004a947 */ /* 0x000fea0003800000 */
[----:B------:R0:W5:Y:S02]  /*6f90*/  LDG.E.LTC128B R177, desc[UR36][R10.64+0x1c4] ;  /* 0x0001c4240ab17981 */ /* 0x000164000c1e1920 */
.L_x_275:
[----:B------:R-:W-:Y:S05]  /*6fa0*/  BSYNC B1 ;  /* 0x0000000000017941 */ /* 0x000fea0003800000 */
.L_x_274:
[----:B-----5:R-:W-:Y:S01]  /*6fb0*/  FMUL R12, R177, R156 ;  /* 0x0000009cb10c7220 */ /* 0x020fe20000400000 */
[----:B------:R-:W-:Y:S01]  /*6fc0*/  ISETP.GT.AND P3, PT, R0, 0x78, P0 ;  /* 0x000000780000780c */ /* 0x000fe20000764270 */
[----:B------:R-:W-:Y:S02]  /*6fd0*/  BSSY B1, `(.L_x_276) ;  /* 0x0000005000017945 */ /* 0x000fe40003800000 */
[----:B------:R-:W-:-:S05]  /*6fe0*/  FFMA R83, R83, R155, R12 ;  /* 0x0000009b53537223 */ /* 0x000fca000000000c */
[----:B------:R0:W-:Y:S05]  /*6ff0*/  @P2 STG.E desc[UR36][R8.64+0x1c4], R83 ;  /* 0x0001c45308002986 */ /* 0x0001ea000c101924 */
[----:B------:R-:W-:Y:S05]  /*7000*/  @!P3 BRA `(.L_x_277) ;  /* 0x000000000004b947 */ /* 0x000fea0003800000 */
[----:B------:R0:W5:Y:S02]  /*7010*/  LDG.E.LTC128B R177, desc[UR36][R4.64+0x1e0] ;  /* 0x0001e02404b17981 */ /* 0x000164000c1e1920 */
.L_x_277:
[----:B------:R-:W-:Y:S05]  /*7020*/  BSYNC B1 ;  /* 0x0000000000017941 */ /* 0x000fea0003800000 */
.L_x_276:
[----:B0----5:R-:W-:Y:S01]  /*7030*/  FMUL R3, R177, R156 ;  /* 0x0000009cb1037220 */ /* 0x021fe20000400000 */
[----:B------:R-:W-:Y:S01]  /*7040*/  ISETP.GT.AND P0, PT, R0, 0x79, P0 ;  /* 0x000000790000780c */ /* 0x000fe20000704270 */
[----:B------:R-:W-:Y:S02]  /*7050*/  BSSY B1, `(.L_x_278) ;  /* 0x0000005000017945 */ /* 0x000fe40003800000 */
[----:B------:R-:W-:-:S05]  /*7060*/  FFMA R3, R84, R155, R3 ;  /* 0x0000009b54037223 */ /* 0x000fca0000000003 */
[----:B------:R0:W-:Y:S05]  /*7070*/  @P3 STG.E desc[UR36][R6.64+0x1e0], R3 ;  /* 0x0001e00306003986 */ /* 0x0001ea000c101924 */
[----:B------:R-:W-:Y:S05]  /*7080*/  @!P0 BRA `(.L_x_279) ;  /* 0x0000000000048947 */ /* 0x000fea0003800000 */
[----:B------:R0:W5:Y:S02]  /*7090*/  LDG.E.LTC128B R177, desc[UR36][R4.64+0x1e4] ;  /* 0x0001e42404b17981 */ /* 0x000164000c1e1920 */
.L_x_279:
[----:B------:R-:W-:Y:S05]  /*70a0*/  BSYNC B1 ;  /* 0x0000000000017941 */ /* 0x000fea0003800000 */
.L_x_278:
[----:B0-2--5:R-:W-:Y:S01]  /*70b0*/  FMUL R4, R177, R156 ;  /* 0x0000009cb1047220 */ /* 0x025fe20000400000 */
[----:B------:R-:W-:Y:S01]  /*70c0*/  ISETP.GT.AND P2, PT, R0, 0x78, P1 ;  /* 0x000000780000780c */ /* 0x000fe20000f44270 */
[----:B------:R-:W-:Y:S02]  /*70d0*/  BSSY B1, `(.L_x_280) ;  /* 0x0000005000017945 */ /* 0x000fe40003800000 */
[----:B------:R-:W-:-:S05]  /*70e0*/  FFMA R85, R85, R155, R4 ;  /* 0x0000009b55557223 */ /* 0x000fca0000000004 */
[----:B------:R0:W-:Y:S05]  /*70f0*/  @P0 STG.E desc[UR36][R6.64+0x1e4], R85 ;  /* 0x0001e45506000986 */ /* 0x0001ea000c101924 */
[----:B------:R-:W-:Y:S05]  /*7100*/  @!P2 BRA `(.L_x_281) ;  /* 0x000000000004a947 */ /* 0x000fea0003800000 */
[----:B------:R2:W5:Y:S02]  /*7110*/  LDG.E.LTC128B R177, desc[UR36][R10.64+0x1e0] ;  /* 0x0001e0240ab17981 */ /* 0x000564000c1e1920 */
.L_x_281:
[----:B------:R-:W-:Y:S05]  /*7120*/  BSYNC B1 ;  /* 0x0000000000017941 */ /* 0x000fea0003800000 */
.L_x_280:
[----:B-----5:R-:W-:Y:S01]  /*7130*/  FMUL R3, R177, R156 ;  /* 0x0000009cb1037220 */ /* 0x020fe20000400000 */
[----:B------:R-:W-:Y:S01]  /*7140*/  @P2 IMAD.MOV.U32 R4, RZ, RZ, R8 ;  /* 0x000000ffff042224 */ /* 0x000fe200078e0008 */
[----:B------:R-:W-:Y:S01]  /*7150*/  ISETP.GT.AND P1, PT, R0, 0x79, P1 ;  /* 0x000000790000780c */ /* 0x000fe20000f24270 */
[----:B------:R-:W-:Y:S02]  /*7160*/  @P2 IMAD.MOV.U32 R5, RZ, RZ, R9 ;  /* 0x000000ffff052224 */ /* 0x000fe400078e0009 */
[----:B------:R-:W-:Y:S01]  /*7170*/  FFMA R3, R86, R155, R3 ;  /* 0x0000009b56037223 */ /* 0x000fe20000000003 */
[----:B------:R-:W-:Y:S04]  /*7180*/  BSSY B1, `(.L_x_282) ;  /* 0x0000004000017945 */ /* 0x000fe80003800000 */
[----:B------:R0:W-:Y:S05]  /*7190*/  @P2 STG.E desc[UR36][R4.64+0x1e0], R3 ;  /* 0x0001e00304002986 */ /* 0x0001ea000c101924 */
[----:B------:R-:W-:Y:S05]  /*71a0*/  @!P1 BRA `(.L_x_283) ;  /* 0x0000000000049947 */ /* 0x000fea0003800000 */
[----:B------:R0:W5:Y:S02]  /*71b0*/  LDG.E.LTC128B R177, desc[UR36][R10.64+0x1e4] ;  /* 0x0001e4240ab17981 */ /* 0x000164000c1e1920 */
.L_x_283:
[----:B------:R-:W-:Y:S05]  /*71c0*/  BSYNC B1 ;  /* 0x0000000000017941 */ /* 0x000fea0003800000 */
.L_x_282:
[----:B-----5:R-:W-:-:S04]  /*71d0*/  FMUL R0, R177, R156 ;  /* 0x0000009cb1007220 */ /* 0x020fc80000400000 */
[----:B------:R-:W-:Y:S01]  /*71e0*/  FFMA R87, R87, R155, R0 ;  /* 0x0000009b57577223 */ /* 0x000fe20000000000 */
[----:B------:R-:W-:Y:S06]  /*71f0*/  @!P1 BRA `(.L_x_284) ;  /* 0x0000001c002c9947 */ /* 0x000fec0003800000 */
[----:B------:R0:W-:Y:S01]  /*7200*/  STG.E desc[UR36][R8.64+0x1e4], R87 ;  /* 0x0001e45708007986 */ /* 0x0001e2000c101924 */
[----:B------:R-:W-:Y:S05]  /*7210*/  BRA `(.L_x_284) ;  /* 0x0000001c00247947 */ /* 0x000fea0003800000 */
.L_x_33:
[----:B------:R-:W-:Y:S01]  /*7220*/  ULDC.64 UR4, c[0x0][0x5c0] ;  /* 0x0001700000047ab9 */ /* 0x000fe20000000a00 */
[----:B------:R-:W-:Y:S01]  /*7230*/  ISETP.GT.AND P4, PT, R0, 0x1, P0 ;  /* 0x000000010000780c */ /* 0x000fe20000784270 */
[-C--:B------:R-:W-:Y:S01]  /*7240*/  FMUL R13, R88, R155.reuse ;  /* 0x0000009b580d7220 */ /* 0x080fe20000400000 */
[C---:B------:R-:W-:Y:S01]  /*7250*/  LEA R8, P1, R170.reuse, UR4, 0x2 ;  /* 0x00000004aa087c11 */ /* 0x040fe2000f8210ff */
[-C--:B------:R-:W-:Y:S01]  /*7260*/  FMUL R89, R89, R155.reuse ;  /* 0x0000009b59597220 */ /* 0x080fe20000400000 */
[----:B------:R-:W-:Y:S01]  /*7270*/  ISETP.GT.AND P2, PT, R3, 0x8, PT ;  /* 0x000000080300780c */ /* 0x000fe20003f44270 */
[-C--:B------:R-:W-:Y:S01]  /*7280*/  FMUL R91, R91, R155.reuse ;  /* 0x0000009b5b5b7220 */ /* 0x080fe20000400000 */
[----:B------:R-:W-:Y:S01]  /*7290*/  LEA.HI.X R9, R170, UR5, R173, 0x2, P1 ;  /* 0x00000005aa097c11 */ /* 0x000fe200088f14ad */
[-C--:B------:R-:W-:Y:S01]  /*72a0*/  FMUL R15, R92, R155.reuse ;  /* 0x0000009b5c0f7220 */ /* 0x080fe20000400000 */
[----:B------:R-:W-:Y:S01]  /*72b0*/  SHF.L.U32 R7, R4, 0x5, RZ ;  /* 0x0000000504077819 */ /* 0x000fe200000006ff */
[-C--:B------:R-:W-:Y:S01]  /*72c0*/  FMUL R93, R93, R155.reuse ;  /* 0x0000009b5d5d7220 */ /* 0x080fe20000400000 */
[C---:B------:R-:W-:Y:S01]  /*72d0*/  ISETP.GT.AND P1, PT, R0.reuse, RZ, P2 ;  /* 0x000000ff0000720c */ /* 0x040fe20001724270 */
[----:B------:R0:W-:Y:S01]  /*72e0*/  @P3 STG.E desc[UR36][R8.64], R13 ;  /* 0x0000000d08003986 */ /* 0x0001e2000c101924 */
[----:B------:R-:W-:Y:S01]  /*72f0*/  ISETP.GT.AND P3, PT, R0, 0x1, P2 ;  /* 0x000000010000780c */ /* 0x000fe20001764270 */
[-C--:B------:R-:W-:Y:S01]  /*7300*/  FMUL R21, R94, R155.reuse ;  /* 0x0000009b5e157220 */ /* 0x080fe20000400000 */
[----:B------:R-:W-:Y:S01]  /*7310*/  SHF.L.U64.HI R6, R4, 0x5, R5 ;  /* 0x0000000504067819 */ /* 0x000fe20000010205 */
[----:B------:R-:W-:Y:S01]  /*7320*/  @P4 STG.E desc[UR36][R8.64+0x4], R89 ;  /* 0x0000045908004986 */ /* 0x000fe2000c101924 */
[----:B------:R-:W-:Y:S01]  /*7330*/  IADD3 R10, P5, R7, R8, RZ ;  /* 0x00000008070a7210 */ /* 0x000fe20007fbe0ff */
[-C--:B------:R-:W-:Y:S01]  /*7340*/  FMUL R95, R95, R155.reuse ;  /* 0x0000009b5f5f7220 */ /* 0x080fe20000400000 */
[----:B------:R-:W-:Y:S01]  /*7350*/  ISETP.GT.AND P4, PT, R0, 0x8, P0 ;  /* 0x000000080000780c */ /* 0x000fe20000784270 */
[-C--:B------:R-:W-:Y:S01]  /*7360*/  FMUL R97, R97, R155.reuse ;  /* 0x0000009b61617220 */ /* 0x080fe20000400000 */
[-C--:B------:R-:W-:Y:S01]  /*7370*/  FMUL R99, R99, R155.reuse ;  /* 0x0000009b63637220 */ /* 0x080fe20000400000 */
[----:B------:R-:W-:Y:S01]  /*7380*/  IMAD.X R11, R6, 0x1, R9, P5 ;  /* 0x00000001060b7824 */ /* 0x000fe200028e0609 */
[----:B------:R-:W-:Y:S01]  /*7390*/  ISETP.GT.AND P5, PT, R0, 0x9, P0 ;  /* 0x000000090000780c */ /* 0x000fe200007a4270 */
[-C--:B0-----:R-:W-:Y:S01]  /*73a0*/  FMUL R13, R90, R155.reuse ;  /* 0x0000009b5a0d7220 */ /* 0x081fe20000400000 */
[-C--:B------:R-:W-:Y:S01]  /*73b0*/  FMUL R101, R101, R155.reuse ;  /* 0x0000009b65657220 */ /* 0x080fe20000400000 */
[-C--:B------:R-:W-:Y:S01]  /*73c0*/  FMUL R103, R103, R155.reuse ;  /* 0x0000009b67677220 */ /* 0x080fe20000400000 */
[-C--:B------:R-:W-:Y:S01]  /*73d0*/  FMUL R105, R105, R155.reuse ;  /* 0x0000009b69697220 */ /* 0x080fe20000400000 */
[-C--:B------:R-:W-:Y:S01]  /*73e0*/  FMUL R107, R107, R155.reuse ;  /* 0x0000009b6b6b7220 */ /* 0x080fe20000400000 */
[----:B------:R0:W-:Y:S01]  /*73f0*/  @P1 STG.E desc[UR36][R10.64], R13 ;  /* 0x0000000d0a001986 */ /* 0x0001e2000c101924 */
[C---:B------:R-:W-:Y:S01]  /*7400*/  ISETP.GT.AND P1, PT, R0.reuse, 0x8, P2 ;  /* 0x000000080000780c */ /* 0x040fe20001724270 */
[-C--:B------:R-:W-:Y:S01]  /*7410*/  FMUL R109, R109, R155.reuse ;  /* 0x0000009b6d6d7220 */ /* 0x080fe20000400000 */
[-C--:B------:R-:W-:Y:S01]  /*7420*/  FMUL R111, R111, R155.reuse ;  /* 0x0000009b6f6f7220 */ /* 0x080fe20000400000 */
[----:B------:R-:W-:Y:S01]  /*7430*/  @P3 STG.E desc[UR36][R10.64+0x4], R91 ;  /* 0x0000045b0a003986 */ /* 0x000fe2000c101924 */
[C---:B------:R-:W-:Y:S01]  /*7440*/  ISETP.GT.AND P3, PT, R0.reuse, 0x9, P2 ;  /* 0x000000090000780c */ /* 0x040fe20001764270 */
[-C--:B------:R-:W-:Y:S01]  /*7450*/  FMUL R113, R113, R155.reuse ;  /* 0x0000009b71717220 */ /* 0x080fe20000400000 */
[-C--:B------:R-:W-:Y:S01]  /*7460*/  FMUL R115, R115, R155.reuse ;  /* 0x0000009b73737220 */ /* 0x080fe20000400000 */
[----:B------:R1:W-:Y:S01]  /*7470*/  @P4 STG.E desc[UR36][R8.64+0x20], R15 ;  /* 0x0000200f08004986 */ /* 0x0003e2000c101924 */
[C---:B------:R-:W-:Y:S01]  /*7480*/  ISETP.GT.AND P4, PT, R0.reuse, 0x10, P0 ;  /* 0x000000100000780c */ /* 0x040fe20000784270 */
[-C--:B------:R-:W-:Y:S01]  /*7490*/  FMUL R117, R117, R155.reuse ;  /* 0x0000009b75757220 */ /* 0x080fe20000400000 */
[-C--:B------:R-:W-:Y:S01]  /*74a0*/  FMUL R119, R119, R155.reuse ;  /* 0x0000009b77777220 */ /* 0x080fe20000400000 */
[----:B------:R-:W-:Y:S01]  /*74b0*/  @P5 STG.E desc[UR36][R8.64+0x24], R93 ;  /* 0x0000245d08005986 */ /* 0x000fe2000c101924 */
[----:B------:R-:W-:Y:S01]  /*74c0*/  ISETP.GT.AND P5, PT, R0, 0x11, P0 ;  /* 0x000000110000780c */ /* 0x000fe200007a4270 */
[-C--:B0-----:R-:W-:Y:S01]  /*74d0*/  FMUL R13, R96, R155.reuse ;  /* 0x0000009b600d7220 */ /* 0x081fe20000400000 */
[-C--:B------:R-:W-:Y:S01]  /*74e0*/  FMUL R121, R121, R155.reuse ;  /* 0x0000009b79797220 */ /* 0x080fe20000400000 */
[----:B------:R0:W-:Y:S01]  /*74f0*/  @P1 STG.E desc[UR36][R10.64+0x20], R21 ;  /* 0x000020150a001986 */ /* 0x0001e2000c101924 */
[C---:B------:R-:W-:Y:S01]  /*7500*/  ISETP.GT.AND P1, PT, R0.reuse, 0x10, P2 ;  /* 0x000000100000780c */ /* 0x040fe20001724270 */
[-C--:B------:R-:W-:Y:S01]  /*7510*/  FMUL R123, R123, R155.reuse ;  /* 0x0000009b7b7b7220 */ /* 0x080fe20000400000 */
[-C--:B------:R-:W-:Y:S01]  /*7520*/  FMUL R125, R125, R155.reuse ;  /* 0x0000009b7d7d7220 */ /* 0x080fe20000400000 */
[----:B------:R-:W-:Y:S01]  /*7530*/  @P3 STG.E desc[UR36][R10.64+0x24], R95 ;  /* 0x0000245f0a003986 */ /* 0x000fe2000c101924 */
[----:B------:R-:W-:Y:S01]  /*7540*/  ISETP.GT.AND P3, PT, R0, 0x11, P2 ;  /* 0x000000110000780c */ /* 0x000fe20001764270 */
[-C--:B-1----:R-:W-:Y:S01]  /*7550*/  FMUL R15, R98, R155.reuse ;  /* 0x0000009b620f7220 */ /* 0x082fe20000400000 */
        /* <DEDUP_REMOVED lines=26> */
[----:B------:R-:W-:Y:S01]  /*7700*/  ISETP.GT.AND P1, PT, R0, 0x20, P2 ;  /* 0x000000200000780c */ /* 0x000fe20001724270 */
[-C--:B------:R-:W-:Y:S01]  /*7710*/  FMUL R147, R147, R155.reuse ;  /* 0x0000009b93937220 */ /* 0x080fe20000400000 */
[----:B------:R-:W-:Y:S01]  /*7720*/  IMAD.SHL.U32 R23, R4, 0x200, RZ ;  /* 0x0000020004177824 */ /* 0x000fe200078e00ff */
[----:B------:R-:W-:Y:S01]  /*7730*/  @P3 STG.E desc[UR36][R10.64+0x64], R103 ;  /* 0x000064670a003986 */ /* 0x000fe2000c101924 */
[----:B------:R-:W-:Y:S01]  /*7740*/  ISETP.GT.AND P3, PT, R0, 0x21, P2 ;  /* 0x000000210000780c */ /* 0x000fe20001764270 */
[-C--:B-1----:R-:W-:Y:S01]  /*7750*/  FMUL R21, R106, R155.reuse ;  /* 0x0000009b6a157220 */ /* 0x082fe20000400000 */
[-C--:B------:R-:W-:Y:S01]  /*7760*/  FMUL R149, R149, R155.reuse ;  /* 0x0000009b95957220 */ /* 0x080fe20000400000 */
[----:B------:R1:W-:Y:S01]  /*7770*/  @P4 STG.E desc[UR36][R8.64+0x80], R15 ;  /* 0x0000800f08004986 */ /* 0x0003e2000c101924 */
[----:B------:R-:W-:Y:S01]  /*7780*/  ISETP.GT.AND P4, PT, R0, 0x28, P0 ;  /* 0x000000280000780c */ /* 0x000fe20000784270 */
[-C--:B------:R-:W-:Y:S01]  /*7790*/  FMUL R151, R151, R155.reuse ;  /* 0x0000009b97977220 */ /* 0x080fe20000400000 */
[----:B------:R-:W-:Y:S01]  /*77a0*/  SHF.L.U64.HI R5, R4, 0x9, R5 ;  /* 0x0000000904057819 */ /* 0x000fe20000010205 */
        /* <DEDUP_REMOVED lines=86> */
[----:B------:R-:W-:-:S02]  /*7d10*/  FMUL R87, R87, R155 ;  /* 0x0000009b57577220 */ /* 0x000fc40000400000 */
[----:B------:R-:W-:Y:S01]  /*7d20*/  @P3 STG.E desc[UR36][R10.64+0x124], R127 ;  /* 0x0001247f0a003986 */ /* 0x000fe2000c101924 */
[----:B------:R-:W-:Y:S01]  /*7d30*/  ISETP.GT.AND P3, PT, R0, 0x51, P2 ;  /* 0x000000510000780c */ /* 0x000fe20001764270 */
[----:B-1----:R-:W-:Y:S02]  /*7d40*/  FMUL R21, R130, R155 ;  /* 0x0000009b82157220 */ /* 0x002fe40000400000 */
[----:B------:R1:W-:Y:S01]  /*7d50*/  @P4 STG.E desc[UR36][R8.64+0x140], R15 ;  /* 0x0001400f08004986 */ /* 0x0003e2000c101924 */
[----:B------:R-:W-:-:S03]  /*7d60*/  ISETP.GT.AND P4, PT, R0, 0x58, P0 ;  /* 0x000000580000780c */ /* 0x000fc60000784270 */
[----:B------:R-:W-:Y:S01]  /*7d70*/  @P5 STG.E desc[UR36][R8.64+0x144], R129 ;  /* 0x0001448108005986 */ /* 0x000fe2000c101924 */
[----:B------:R-:W-:Y:S01]  /*7d80*/  ISETP.GT.AND P5, PT, R0, 0x59, P0 ;  /* 0x000000590000780c */ /* 0x000fe200007a4270 */
[----:B0-----:R-:W-:Y:S02]  /*7d90*/  FMUL R13, R132, R155 ;  /* 0x0000009b840d7220 */ /* 0x001fe40000400000 */
[----:B------:R0:W-:Y:S01]  /*7da0*/  @P1 STG.E desc[UR36][R10.64+0x140], R21 ;  /* 0x000140150a001986 */ /* 0x0001e2000c101924 */
[----:B------:R-:W-:-:S03]  /*7db0*/  ISETP.GT.AND P1, PT, R0, 0x58, P2 ;  /* 0x000000580000780c */ /* 0x000fc60001724270 */
        /* <DEDUP_REMOVED lines=32> */
[-C--:B-1----:R-:W-:Y:S02]  /*7fc0*/  FMUL R15, R146, R155.reuse ;  /* 0x0000009b920f7220 */ /* 0x082fe40000400000 */
[----:B------:R1:W-:Y:S01]  /*7fd0*/  @P4 STG.E desc[UR36][R8.64+0x1c0], R13 ;  /* 0x0001c00d08004986 */ /* 0x0003e2000c101924 */
[C---:B------:R-:W-:Y:S02]  /*7fe0*/  ISETP.GT.AND P4, PT, R0.reuse, 0x78, P0 ;  /* 0x000000780000780c */ /* 0x040fe40000784270 */
[----:B------:R-:W-:Y:S01]  /*7ff0*/  ISETP.GT.AND P0, PT, R0, 0x79, P0 ;  /* 0x000000790000780c */ /* 0x000fe20000704270 */
[----:B------:R-:W-:Y:S01]  /*8000*/  @P5 STG.E desc[UR36][R8.64+0x1c4], R145 ;  /* 0x0001c49108005986 */ /* 0x000fe2000c101924 */
[----:B0-----:R-:W-:-:S03]  /*8010*/  FMUL R21, R148, R155 ;  /* 0x0000009b94157220 */ /* 0x001fc60000400000 */
[----:B------:R0:W-:Y:S01]  /*8020*/  @P1 STG.E desc[UR36][R10.64+0x1c0], R15 ;  /* 0x0001c00f0a001986 */ /* 0x0001e2000c101924 */
[----:B------:R-:W-:-:S03]  /*8030*/  ISETP.GT.AND P1, PT, R3, 0x80, PT ;  /* 0x000000800300780c */ /* 0x000fc60003f24270 */
[----:B------:R-:W-:Y:S01]  /*8040*/  @P3 STG.E desc[UR36][R10.64+0x1c4], R147 ;  /* 0x0001c4930a003986 */ /* 0x000fe2000c101924 */
[C---:B------:R-:W-:Y:S02]  /*8050*/  ISETP.GT.AND P3, PT, R0.reuse, 0x78, P2 ;  /* 0x000000780000780c */ /* 0x040fe40001764270 */
[----:B------:R-:W-:Y:S01]  /*8060*/  ISETP.GT.AND P2, PT, R0, 0x79, P2 ;  /* 0x000000790000780c */ /* 0x000fe20001744270 */
[----:B------:R-:W-:Y:S01]  /*8070*/  @P4 STG.E desc[UR36][R8.64+0x1e0], R21 ;  /* 0x0001e01508004986 */ /* 0x000fe2000c101924 */
[----:B------:R-:W-:-:S03]  /*8080*/  IADD3 R12, P4, P5, R7, R8, R23 ;  /* 0x00000008070c7210 */ /* 0x000fc60007d9e017 */
[----:B------:R2:W-:Y:S01]  /*8090*/  @P0 STG.E desc[UR36][R8.64+0x1e4], R149 ;  /* 0x0001e49508000986 */ /* 0x0005e2000c101924 */
[----:B------:R-:W-:Y:S01]  /*80a0*/  ISETP.GT.AND P0, PT, R3, 0x88, PT ;  /* 0x000000880300780c */ /* 0x000fe20003f04270 */
[----:B------:R-:W-:Y:S01]  /*80b0*/  FMUL R3, R150, R155 ;  /* 0x0000009b96037220 */ /* 0x000fe20000400000 */
[----:B-1----:R-:W-:Y:S01]  /*80c0*/  IADD3.X R13, R6, R9, R5, P4, P5 ;  /* 0x00000009060d7210 */ /* 0x002fe200027ea405 */
[----:B0-----:R-:W-:Y:S01]  /*80d0*/  FMUL R15, R24, R155 ;  /* 0x0000009b180f7220 */ /* 0x001fe20000400000 */
[C---:B------:R-:W-:Y:S02]  /*80e0*/  ISETP.GT.AND P4, PT, R0.reuse, RZ, P1 ;  /* 0x000000ff0000720c */ /* 0x040fe40000f84270 */
[----:B------:R-:W-:Y:S01]  /*80f0*/  IADD3 R4, P5, R23, R8, RZ ;  /* 0x0000000817047210 */ /* 0x000fe20007fbe0ff */
[----:B------:R0:W-:Y:S01]  /*8100*/  @P3 STG.E desc[UR36][R10.64+0x1e0], R3 ;  /* 0x0001e0030a003986 */ /* 0x0001e2000c101924 */
[C---:B------:R-:W-:Y:S02]  /*8110*/  ISETP.GT.AND P3, PT, R0.reuse, 0x1, P1 ;  /* 0x000000010000780c */ /* 0x040fe40000f64270 */
[----:B------:R-:W-:Y:S01]  /*8120*/  IADD3.X R5, R5, R9, RZ, P5, !PT ;  /* 0x0000000905057210 */ /* 0x000fe20002ffe4ff */
[----:B------:R1:W-:Y:S01]  /*8130*/  @P2 STG.E desc[UR36][R10.64+0x1e4], R151 ;  /* 0x0001e4970a002986 */ /* 0x0003e2000c101924 */
[----:B------:R-:W-:-:S02]  /*8140*/  ISETP.GT.AND P2, PT, R0, RZ, P0 ;  /* 0x000000ff0000720c */ /* 0x000fc40000744270 */
[----:B------:R-:W-:-:S03]  /*8150*/  ISETP.GT.AND P5, PT, R0, 0x1, P0 ;  /* 0x000000010000780c */ /* 0x000fc600007a4270 */
[----:B------:R3:W-:Y:S01]  /*8160*/  @P4 STG.E desc[UR36][R4.64], R15 ;  /* 0x0000000f04004986 */ /* 0x0007e2000c101924 */
[CC--:B--2---:R-:W-:Y:S01]  /*8170*/  IADD3 R8, P4, R7.reuse, R4.reuse, RZ ;  /* 0x0000000407087210 */ /* 0x0c4fe20007f9e0ff */
[-C--:B0-----:R-:W-:Y:S02]  /*8180*/  FMUL R3, R26, R155.reuse ;  /* 0x0000009b1a037220 */ /* 0x081fe40000400000 */
[----:B------:R-:W-:Y:S01]  /*8190*/  @P3 STG.E desc[UR36][R4.64+0x4], R25 ;  /* 0x0000041904003986 */ /* 0x000fe2000c101924 */
[----:B------:R-:W-:Y:S01]  /*81a0*/  ISETP.GT.AND P3, PT, R0, 0x8, P1 ;  /* 0x000000080000780c */ /* 0x000fe20000f64270 */
[----:B------:R-:W-:Y:S01]  /*81b0*/  IMAD.X R9, R6, 0x1, R5, P4 ;  /* 0x0000000106097824 */ /* 0x000fe200020e0605 */
[----:B-1----:R-:W-:Y:S01]  /*81c0*/  IADD3 R10, P4, R7, R4, RZ ;  /* 0x00000004070a7210 */ /* 0x002fe20007f9e0ff */
[----:B------:R-:W-:-:S03]  /*81d0*/  FMUL R7, R28, R155 ;  /* 0x0000009b1c077220 */ /* 0x000fc60000400000 */
[----:B------:R0:W-:Y:S01]  /*81e0*/  @P2 STG.E desc[UR36][R8.64], R3 ;  /* 0x0000000308002986 */ /* 0x0001e2000c101924 */
[----:B------:R-:W-:Y:S01]  /*81f0*/  ISETP.GT.AND P2, PT, R0, 0x8, P0 ;  /* 0x000000080000780c */ /* 0x000fe20000744270 */
[----:B------:R-:W-:Y:S02]  /*8200*/  IMAD.X R11, R6, 0x1, R5, P4 ;  /* 0x00000001060b7824 */ /* 0x000fe400020e0605 */
[-C--:B---3--:R-:W-:Y:S01]  /*8210*/  FMUL R15, R30, R155.reuse ;  /* 0x0000009b1e0f7220 */ /* 0x088fe20000400000 */
[----:B------:R1:W-:Y:S01]  /*8220*/  @P5 STG.E desc[UR36][R8.64+0x4], R27 ;  /* 0x0000041b08005986 */ /* 0x0003e2000c101924 */
[C---:B------:R-:W-:Y:S02]  /*8230*/  ISETP.GT.AND P5, PT, R0.reuse, 0x9, P1 ;  /* 0x000000090000780c */ /* 0x040fe40000fa4270 */
[C---:B------:R-:W-:Y:S01]  /*8240*/  ISETP.GT.AND P4, PT, R0.reuse, 0x11, P1 ;  /* 0x000000110000780c */ /* 0x040fe20000f84270 */
[----:B------:R2:W-:Y:S01]  /*8250*/  @P3 STG.E desc[UR36][R4.64+0x20], R7 ;  /* 0x0000200704003986 */ /* 0x0005e2000c101924 */
[----:B------:R-:W-:Y:S01]  /*8260*/  ISETP.GT.AND P3, PT, R0, 0x9, P0 ;  /* 0x000000090000780c */ /* 0x000fe20000764270 */
[-C--:B0-----:R-:W-:Y:S01]  /*8270*/  FMUL R3, R32, R155.reuse ;  /* 0x0000009b20037220 */ /* 0x081fe20000400000 */
[----:B-1----:R-:W-:-:S07]  /*8280*/  FMUL R9, R34, R155 ;  /* 0x0000009b22097220 */ /* 0x002fce0000400000 */
[----:B------:R-:W-:Y:S01]  /*8290*/  @P5 STG.E desc[UR36][R4.64+0x24], R29 ;  /* 0x0000241d04005986 */ /* 0x000fe2000c101924 */
[----:B------:R-:W-:-:S03]  /*82a0*/  ISETP.GT.AND P5, PT, R0, 0x10, P1 ;  /* 0x000000100000780c */ /* 0x000fc60000fa4270 */
[----:B------:R0:W-:Y:S01]  /*82b0*/  @P2 STG.E desc[UR36][R10.64+0x20], R15 ;  /* 0x0000200f0a002986 */ /* 0x0001e2000c101924 */
[----:B------:R-:W-:-:S03]  /*82c0*/  ISETP.GT.AND P2, PT, R0, 0x10, P0 ;  /* 0x000000100000780c */ /* 0x000fc60000744270 */
[----:B------:R-:W-:Y:S01]  /*82d0*/  @P3 STG.E desc[UR36][R12.64+0x24], R31 ;  /* 0x0000241f0c003986 */ /* 0x000fe2000c101924 */
[----:B------:R-:W-:-:S03]  /*82e0*/  ISETP.GT.AND P3, PT, R0, 0x11, P0 ;  /* 0x000000110000780c */ /* 0x000fc60000764270 */
[----:B------:R-:W-:Y:S01]  /*82f0*/  @P4 STG.E desc[UR36][R4.64+0x44], R33 ;  /* 0x0000442104004986 */ /* 0x000fe2000c101924 */
[----:B------:R-:W-:-:S03]  /*8300*/  ISETP.GT.AND P4, PT, R0, 0x18, P1 ;  /* 0x000000180000780c */ /* 0x000fc60000f84270 */
[----:B------:R1:W-:Y:S01]  /*8310*/  @P5 STG.E desc[UR36][R4.64+0x40], R3 ;  /* 0x0000400304005986 */ /* 0x0003e2000c101924 */
[----:B------:R-:W-:Y:S01]  /*8320*/  ISETP.GT.AND P5, PT, R0, 0x19, P1 ;  /* 0x000000190000780c */ /* 0x000fe20000fa4270 */
[----:B--2---:R-:W-:Y:S01]  /*8330*/  @P2 IMAD.MOV.U32 R7, RZ, RZ, R13 ;  /* 0x000000ffff072224 */ /* 0x004fe200078e000d */
[----:B------:R-:W-:Y:S01]  /*8340*/  @P2 MOV R6, R12 ;  /* 0x0000000c00062202 */ /* 0x000fe20000000f00 */
[----:B0-----:R-:W-:-:S04]  /*8350*/  FMUL R11, R36, R155 ;  /* 0x0000009b240b7220 */ /* 0x001fc80000400000 */
[----:B------:R0:W-:Y:S01]  /*8360*/  @P2 STG.E desc[UR36][R6.64+0x40], R9 ;  /* 0x0000400906002986 */ /* 0x0001e2000c101924 */
[----:B------:R-:W-:Y:S01]  /*8370*/  ISETP.GT.AND P2, PT, R0, 0x18, P0 ;  /* 0x000000180000780c */ /* 0x000fe20000744270 */
[----:B-1----:R-:W-:Y:S01]  /*8380*/  FMUL R3, R38, R155 ;  /* 0x0000009b26037220 */ /* 0x002fe20000400000 */
[----:B0-----:R-:W-:Y:S01]  /*8390*/  @P3 IMAD.MOV.U32 R6, RZ, RZ, R12 ;  /* 0x000000ffff063224 */ /* 0x001fe200078e000c */
[----:B------:R-:W-:Y:S01]  /*83a0*/  @P3 MOV R7, R13 ;  /* 0x0000000d00073202 */ /* 0x000fe20000000f00 */
[----:B------:R-:W-:-:S04]  /*83b0*/  FMUL R9, R40, R155 ;  /* 0x0000009b28097220 */ /* 0x000fc80000400000 */
[----:B------:R0:W-:Y:S01]  /*83c0*/  @P3 STG.E desc[UR36][R6.64+0x44], R35 ;  /* 0x0000442306003986 */ /* 0x0001e2000c101924 */
[----:B------:R-:W-:-:S03]  /*83d0*/  ISETP.GT.AND P3, PT, R0, 0x19, P0 ;  /* 0x000000190000780c */ /* 0x000fc60000764270 */
[----:B------:R1:W-:Y:S01]  /*83e0*/  @P4 STG.E desc[UR36][R4.64+0x60], R11 ;  /* 0x0000600b04004986 */ /* 0x0003e2000c101924 */
[----:B------:R-:W-:-:S03]  /*83f0*/  ISETP.GT.AND P4, PT, R0, 0x20, P1 ;  /* 0x000000200000780c */ /* 0x000fc60000f84270 */
[----:B------:R-:W-:Y:S01]  /*8400*/  @P5 STG.E desc[UR36][R4.64+0x64], R37 ;  /* 0x0000642504005986 */ /* 0x000fe2000c101924 */
[----:B------:R-:W-:Y:S01]  /*8410*/  ISETP.GT.AND P5, PT, R0, 0x21, P1 ;  /* 0x000000210000780c */ /* 0x000fe20000fa4270 */
[----:B0-----:R-:W-:Y:S02]  /*8420*/  @P2 IMAD.MOV.U32 R6, RZ, RZ, R12 ;  /* 0x000000ffff062224 */ /* 0x001fe400078e000c */
[----:B------:R-:W-:Y:S02]  /*8430*/  @P2 IMAD.MOV.U32 R7, RZ, RZ, R13 ;  /* 0x000000ffff072224 */ /* 0x000fe400078e000d */
[----:B-1----:R-:W-:-:S03]  /*8440*/  FMUL R11, R42, R155 ;  /* 0x0000009b2a0b7220 */ /* 0x002fc60000400000 */
[----:B------:R0:W-:Y:S01]  /*8450*/  @P2 STG.E desc[UR36][R6.64+0x60], R3 ;  /* 0x0000600306002986 */ /* 0x0001e2000c101924 */
[----:B------:R-:W-:Y:S02]  /*8460*/  ISETP.GT.AND P2, PT, R0, 0x20, P0 ;  /* 0x000000200000780c */ /* 0x000fe40000744270 */
[----:B0-----:R-:W-:Y:S01]  /*8470*/  @P3 MOV R6, R12 ;  /* 0x0000000c00063202 */ /* 0x001fe20000000f00 */
[----:B------:R-:W-:Y:S02]  /*8480*/  @P3 IMAD.MOV.U32 R7, RZ, RZ, R13 ;  /* 0x000000ffff073224 */ /* 0x000fe400078e000d */
[----:B------:R-:W-:-:S03]  /*8490*/  FMUL R3, R44, R155 ;  /* 0x0000009b2c037220 */ /* 0x000fc60000400000 */
[----:B------:R0:W-:Y:S01]  /*84a0*/  @P3 STG.E desc[UR36][R6.64+0x64], R39 ;  /* 0x0000642706003986 */ /* 0x0001e2000c101924 */
[----:B------:R-:W-:-:S03]  /*84b0*/  ISETP.GT.AND P3, PT, R0, 0x21, P0 ;  /* 0x000000210000780c */ /* 0x000fc60000764270 */
[----:B------:R1:W-:Y:S01]  /*84c0*/  @P4 STG.E desc[UR36][R4.64+0x80], R9 ;  /* 0x0000800904004986 */ /* 0x0003e2000c101924 */
[----:B------:R-:W-:-:S03]  /*84d0*/  ISETP.GT.AND P4, PT, R0, 0x28, P1 ;  /* 0x000000280000780c */ /* 0x000fc60000f84270 */
[----:B------:R-:W-:Y:S01]  /*84e0*/  @P5 STG.E desc[UR36][R4.64+0x84], R41 ;  /* 0x0000842904005986 */ /* 0x000fe2000c101924 */
[----:B------:R-:W-:Y:S01]  /*84f0*/  ISETP.GT.AND P5, PT, R0, 0x29, P1 ;  /* 0x000000290000780c */ /* 0x000fe20000fa4270 */
[----:B0-----:R-:W-:Y:S01]  /*8500*/  @P2 IMAD.MOV.U32 R6, RZ, RZ, R12 ;  /* 0x000000ffff062224 */ /* 0x001fe200078e000c */
[----:B------:R-:W-:Y:S01]  /*8510*/  @P2 MOV R7, R13 ;  /* 0x0000000d00072202 */ /* 0x000fe20000000f00 */
[----:B-1----:R-:W-:-:S04]  /*8520*/  FMUL R9, R46, R155 ;  /* 0x0000009b2e097220 */ /* 0x002fc80000400000 */
[----:B------:R0:W-:Y:S01]  /*8530*/  @P2 STG.E desc[UR36][R6.64+0x80], R11 ;  /* 0x0000800b06002986 */ /* 0x0001e2000c101924 */
[----:B------:R-:W-:Y:S01]  /*8540*/  ISETP.GT.AND P2, PT, R0, 0x28, P0 ;  /* 0x000000280000780c */ /* 0x000fe20000744270 */
[----:B0-----:R-:W-:Y:S02]  /*8550*/  @P3 IMAD.MOV.U32 R6, RZ, RZ, R12 ;  /* 0x000000ffff063224 */ /* 0x001fe400078e000c */
[----:B------:R-:W-:Y:S01]  /*8560*/  FMUL R11, R48, R155 ;  /* 0x0000009b300b7220 */ /* 0x000fe20000400000 */
[----:B------:R-:W-:-:S05]  /*8570*/  @P3 IMAD.MOV.U32 R7, RZ, RZ, R13 ;  /* 0x000000ffff073224 */ /* 0x000fca00078e000d */
[----:B------:R0:W-:Y:S01]  /*8580*/  @P3 STG.E desc[UR36][R6.64+0x84], R43 ;  /* 0x0000842b06003986 */ /* 0x0001e2000c101924 */
[----:B------:R-:W-:-:S03]  /*8590*/  ISETP.GT.AND P3, PT, R0, 0x29, P0 ;  /* 0x000000290000780c */ /* 0x000fc60000764270 */
[----:B------:R1:W-:Y:S01]  /*85a0*/  @P4 STG.E desc[UR36][R4.64+0xa0], R3 ;  /* 0x0000a00304004986 */ /* 0x0003e2000c101924 */
[----:B------:R-:W-:-:S03]  /*85b0*/  ISETP.GT.AND P4, PT, R0, 0x30, P1 ;  /* 0x000000300000780c */ /* 0x000fc60000f84270 */
[----:B------:R-:W-:Y:S01]  /*85c0*/  @P5 STG.E desc[UR36][R4.64+0xa4], R45 ;  /* 0x0000a42d04005986 */ /* 0x000fe2000c101924 */
[----:B------:R-:W-:Y:S02]  /*85d0*/  ISETP.GT.AND P5, PT, R0, 0x31, P1 ;  /* 0x000000310000780c */ /* 0x000fe40000fa4270 */
[----:B0-----:R-:W-:Y:S01]  /*85e0*/  @P2 MOV R6, R12 ;  /* 0x0000000c00062202 */ /* 0x001fe20000000f00 */
[----:B------:R-:W-:Y:S02]  /*85f0*/  @P2 IMAD.MOV.U32 R7, RZ, RZ, R13 ;  /* 0x000000ffff072224 */ /* 0x000fe400078e000d */
[----:B-1----:R-:W-:-:S03]  /*8600*/  FMUL R3, R50, R155 ;  /* 0x0000009b32037220 */ /* 0x002fc60000400000 */
[----:B------:R0:W-:Y:S01]  /*8610*/  @P2 STG.E desc[UR36][R6.64+0xa0], R9 ;  /* 0x0000a00906002986 */ /* 0x0001e2000c101924 */
[----:B------:R-:W-:Y:S01]  /*8620*/  ISETP.GT.AND P2, PT, R0, 0x30, P0 ;  /* 0x000000300000780c */ /* 0x000fe20000744270 */
        /* <DEDUP_REMOVED lines=118> */
[C---:B------:R-:W-:Y:S02]  /*8d90*/  ISETP.GT.AND P4, PT, R0.reuse, 0x71, P0 ;  /* 0x000000710000780c */ /* 0x040fe40000784270 */
[C---:B------:R-:W-:Y:S01]  /*8da0*/  ISETP.GT.AND P0, PT, R0.reuse, 0x79, P0 ;  /* 0x000000790000780c */ /* 0x040fe20000704270 */
[----:B------:R-:W-:Y:S01]  /*8db0*/  @P2 STG.E desc[UR36][R4.64+0x1c4], R81 ;  /* 0x0001c45104002986 */ /* 0x000fe2000c101924 */
[C---:B------:R-:W-:Y:S02]  /*8dc0*/  ISETP.GT.AND P2, PT, R0.reuse, 0x78, P1 ;  /* 0x000000780000780c */ /* 0x040fe40000f44270 */
[----:B------:R-:W-:-:S03]  /*8dd0*/  ISETP.GT.AND P1, PT, R0, 0x79, P1 ;  /* 0x000000790000780c */ /* 0x000fc60000f24270 */
[----:B0-----:R-:W-:Y:S01]  /*8de0*/  @P3 MOV R6, R12 ;  /* 0x0000000c00063202 */ /* 0x001fe20000000f00 */
[----:B------:R-:W-:Y:S02]  /*8df0*/  @P3 IMAD.MOV.U32 R7, RZ, RZ, R13 ;  /* 0x000000ffff073224 */ /* 0x000fe400078e000d */
[----:B-1----:R-:W-:-:S03]  /*8e00*/  FMUL R11, R86, R155 ;  /* 0x0000009b560b7220 */ /* 0x002fc60000400000 */
[----:B------:R0:W-:Y:S02]  /*8e10*/  @P3 STG.E desc[UR36][R6.64+0x1c0], R3 ;  /* 0x0001c00306003986 */ /* 0x0001e4000c101924 */
[----:B0-----:R-:W-:Y:S01]  /*8e20*/  @P4 IMAD.MOV.U32 R6, RZ, RZ, R12 ;  /* 0x000000ffff064224 */ /* 0x001fe200078e000c */
[----:B------:R-:W-:-:S05]  /*8e30*/  @P4 MOV R7, R13 ;  /* 0x0000000d00074202 */ /* 0x000fca0000000f00 */
[----:B------:R-:W-:Y:S04]  /*8e40*/  @P4 STG.E desc[UR36][R6.64+0x1c4], R83 ;  /* 0x0001c45306004986 */ /* 0x000fe8000c101924 */
[----:B------:R-:W-:Y:S04]  /*8e50*/  @P2 STG.E desc[UR36][R4.64+0x1e0], R9 ;  /* 0x0001e00904002986 */ /* 0x000fe8000c101924 */
[----:B------:R0:W-:Y:S02]  /*8e60*/  @P1 STG.E desc[UR36][R4.64+0x1e4], R85 ;  /* 0x0001e45504001986 */ /* 0x0001e4000c101924 */
[----:B0-----:R-:W-:-:S02]  /*8e70*/  @P5 IMAD.MOV.U32 R4, RZ, RZ, R12 ;  /* 0x000000ffff045224 */ /* 0x001fc400078e000c */
[----:B------:R-:W-:-:S05]  /*8e80*/  @P5 IMAD.MOV.U32 R5, RZ, RZ, R13 ;  /* 0x000000ffff055224 */ /* 0x000fca00078e000d */
[----:B------:R0:W-:Y:S04]  /*8e90*/  @P5 STG.E desc[UR36][R4.64+0x1e0], R11 ;  /* 0x0001e00b04005986 */ /* 0x0001e8000c101924 */
[----:B------:R0:W-:Y:S02]  /*8ea0*/  @P0 STG.E desc[UR36][R12.64+0x1e4], R87 ;  /* 0x0001e4570c000986 */ /* 0x0001e4000c101924 */
.L_x_284:
[----:B------:R-:W-:Y:S05]  /*8eb0*/  BSYNC B0 ;  /* 0x0000000000007941 */ /* 0x000fea0003800000 */
.L_x_32:
[----:B------:R-:W-:Y:S01]  /*8ec0*/  ULDC UR4, c[0x0][0xc] ;  /* 0x0000030000047ab9 */ /* 0x000fe20000000800 */
[----:B------:R-:W-:Y:S01]  /*8ed0*/  ULDC UR5, c[0x0][0x10] ;  /* 0x0000040000057ab9 */ /* 0x000fe20000000800 */
[----:B0-----:R-:W0:Y:S01]  /*8ee0*/  LDC R3, c[0x0][0x14] ;  /* 0x00000500ff037b82 */ /* 0x001e220000000800 */
[----:B------:R-:W-:Y:S01]  /*8ef0*/  UIMAD.WIDE.U32 UR4, UR4, UR5, URZ ;  /* 0x00000005040472a5 */ /* 0x000fe2000f8e003f */
[----:B------:R-:W-:Y:S01]  /*8f00*/  PRMT R0, RZ, 0x7610, R0 ;  /* 0x00007610ff007816 */ /* 0x000fe20000000000 */
[----:B------:R-:W-:Y:S02]  /*8f10*/  IMAD.MOV.U32 R154, RZ, RZ, -0x1 ;  /* 0xffffffffff9a7424 */ /* 0x000fe400078e00ff */
[----:B------:R-:W-:Y:S02]  /*8f20*/  IMAD.MOV.U32 R23, RZ, RZ, -0x1 ;  /* 0xffffffffff177424 */ /* 0x000fe400078e00ff */
[----:B0-----:R-:W-:-:S04]  /*8f30*/  IMAD.WIDE.U32 R16, R3, UR4, R16 ;  /* 0x0000000403107c25 */ /* 0x001fc8000f8e0010 */
[----:B------:R-:W-:Y:S01]  /*8f40*/  IMAD R3, R3, UR5, RZ ;  /* 0x0000000503037c24 */ /* 0x000fe2000f8e02ff */
[----:B------:R-:W-:Y:S02]  /*8f50*/  ULDC.64 UR4, c[0x0][0x650] ;  /* 0x0001940000047ab9 */ /* 0x000fe40000000a00 */
[----:B------:R-:W-:Y:S02]  /*8f60*/  ISETP.GE.U32.AND P0, PT, R16, UR4, PT ;  /* 0x0000000410007c0c */ /* 0x000fe4000bf06070 */
[----:B------:R-:W-:-:S04]  /*8f70*/  IADD3 R17, R17, R3, RZ ;  /* 0x0000000311117210 */ /* 0x000fc80007ffe0ff */
[----:B------:R-:W-:-:S13]  /*8f80*/  ISETP.GE.U32.AND.EX P0, PT, R17, UR5, PT, P0 ;  /* 0x0000000511007c0c */ /* 0x000fda000bf06100 */
[----:B------:R-:W-:Y:S05]  /*8f90*/  @P0 BRA `(.L_x_285) ;  /* 0x0000000400640947 */ /* 0x000fea0003800000 */
[----:B------:R-:W0:Y:S01]  /*8fa0*/  S2R R12, SR_CTAID.X ;  /* 0x00000000000c7919 */ /* 0x000e220000002500 */
[----:B--2---:R-:W2:Y:S01]  /*8fb0*/  LDC.64 R10, c[0x0][0x628] ;  /* 0x00018a00ff0a7b82 */ /* 0x004ea20000000a00 */
[----:B------:R-:W-:Y:S01]  /*8fc0*/  ULDC UR4, c[0x0][0x150] ;  /* 0x0000540000047ab9 */ /* 0x000fe20000000800 */
[----:B------:R-:W-:Y:S01]  /*8fd0*/  MOV R8, R16 ;  /* 0x0000001000087202 */ /* 0x000fe20000000f00 */
[----:B------:R-:W0:Y:S01]  /*8fe0*/  S2R R24, SR_CTAID.Y ;  /* 0x0000000000187919 */ /* 0x000e220000002600 */
[----:B------:R-:W-:-:S04]  /*8ff0*/  IMAD.MOV.U32 R9, RZ, RZ, R17 ;  /* 0x000000ffff097224 */ /* 0x000fc800078e0011 */
[----:B------:R-:W1:Y:S08]  /*9000*/  LDC R21, c[0x0][0x144] ;  /* 0x00005100ff157b82 */ /* 0x000e700000000800 */
[----:B------:R-:W1:Y:S08]  /*9010*/  LDC R0, c[0x0][0x630] ;  /* 0x00018c00ff007b82 */ /* 0x000e700000000800 */
[----:B------:R-:W1:Y:S01]  /*9020*/  LDC.64 R14, c[0x0][0x620] ;  /* 0x00018800ff0e7b82 */ /* 0x000e620000000a00 */
[----:B--2---:R-:W-:-:S04]  /*9030*/  ISETP.NE.U32.AND P0, PT, R10, RZ, PT ;  /* 0x000000ff0a00720c */ /* 0x004fc80003f05070 */
[----:B------:R-:W-:Y:S02]  /*9040*/  ISETP.NE.AND.EX P0, PT, R11, RZ, PT, P0 ;  /* 0x000000ff0b00720c */ /* 0x000fe40003f05300 */
[----:B0-----:R-:W-:-:S05]  /*9050*/  I2FP.F32.U32 R3, R12 ;  /* 0x0000000c00037245 */ /* 0x001fca0000201000 */
[----:B------:R-:W-:-:S04]  /*9060*/  FMUL R3, R3, UR4 ;  /* 0x0000000403037c20 */ /* 0x000fc80008400000 */
[----:B------:R0:W2:Y:S02]  /*9070*/  F2I.U32.TRUNC.NTZ R20, R3 ;  /* 0x0000000300147305 */ /* 0x0000a4000020f000 */
[----:B------:R-:W-:Y:S05]  /*9080*/  @!P0 BRA `(.L_x_286) ;  /* 0x0000000000288947 */ /* 0x000fea0003800000 */
[----:B0-----:R-:W0:Y:S02]  /*9090*/  LDC R3, c[0x0][0x634] ;  /* 0x00018d00ff037b82 */ /* 0x001e240000000800 */
[----:B0-----:R-:W-:-:S05]  /*90a0*/  IADD3 R3, P0, R16, R3, RZ ;  /* 0x0000000310037210 */ /* 0x001fca0007f1e0ff */
[----:B------:R-:W-:-:S04]  /*90b0*/  IMAD.X R13, RZ, RZ, R17, P0 ;  /* 0x000000ffff0d7224 */ /* 0x000fc800000e0611 */
[----:B------:R-:W-:-:S04]  /*90c0*/  IMAD.WIDE.U32 R4, R13, R10, RZ ;  /* 0x0000000a0d047225 */ /* 0x000fc800078e00ff */
[----:B---3--:R-:W-:-:S04]  /*90d0*/  IMAD.WIDE.U32 R6, P0, R3, R11, R4 ;  /* 0x0000000b03067225 */ /* 0x008fc80007800004 */
[----:B------:R-:W-:Y:S01]  /*90e0*/  IMAD.WIDE.U32 R4, R3, R10, RZ ;  /* 0x0000000a03047225 */ /* 0x000fe200078e00ff */
[----:B------:R-:W-:-:S03]  /*90f0*/  IADD3.X R9, RZ, RZ, RZ, P0, !PT ;  /* 0x000000ffff097210 */ /* 0x000fc600007fe4ff */
[----:B------:R-:W-:Y:S01]  /*9100*/  IMAD.MOV.U32 R8, RZ, RZ, R7 ;  /* 0x000000ffff087224 */ /* 0x000fe200078e0007 */
[----:B------:R-:W-:-:S05]  /*9110*/  IADD3 RZ, P0, R5, R6, RZ ;  /* 0x0000000605ff7210 */ /* 0x000fca0007f1e0ff */
[----:B------:R-:W-:-:S08]  /*9120*/  IMAD.WIDE.U32.X R8, R13, R11, R8, P0 ;  /* 0x0000000b0d087225 */ /* 0x000fd000000e0408 */
.L_x_286:
[----:B------:R-:W4:Y:S01]  /*9130*/  LDC.64 R30, c[0x0][0x640] ;  /* 0x00019000ff1e7b82 */ /* 0x000f220000000a00 */
[-CC-:B-1----:R-:W-:Y:S01]  /*9140*/  SHF.R.U64 R23, R8, R0.reuse, R9.reuse ;  /* 0x0000000008177219 */ /* 0x182fe20000001209 */
[----:B------:R-:W-:Y:S01]  /*9150*/  ULDC UR4, c[0x0][0x154] ;  /* 0x0000550000047ab9 */ /* 0x000fe20000000800 */
[----:B------:R-:W-:Y:S02]  /*9160*/  SHF.R.U32.HI R0, RZ, R0, R9 ;  /* 0x00000000ff007219 */ /* 0x000fe40000011609 */
[----:B0-----:R-:W-:Y:S02]  /*9170*/  IADD3 R3, P0, RZ, -R23, RZ ;  /* 0x80000017ff037210 */ /* 0x001fe40007f1e0ff */
[----:B--2---:R-:W-:Y:S01]  /*9180*/  IADD3 R20, -R20, RZ, RZ ;  /* 0x000000ff14147210 */ /* 0x004fe20007ffe1ff */
[----:B---3--:R-:W0:Y:S01]  /*9190*/  LDC R6, c[0x0][0x618] ;  /* 0x00018600ff067b82 */ /* 0x008e220000000800 */
[----:B------:R-:W-:Y:S01]  /*91a0*/  MOV R7, 0x1 ;  /* 0x0000000100077802 */ /* 0x000fe20000000f00 */
[----:B------:R-:W-:-:S02]  /*91b0*/  IMAD.X R5, RZ, RZ, ~R0, P0 ;  /* 0x000000ffff057224 */ /* 0x000fc400000e0e00 */
[----:B------:R-:W-:Y:S02]  /*91c0*/  IMAD R26, R21, R20, R12 ;  /* 0x00000014151a7224 */ /* 0x000fe400078e020c */
[-C--:B------:R-:W-:Y:S02]  /*91d0*/  IMAD R0, R5, R14.reuse, RZ ;  /* 0x0000000e05007224 */ /* 0x080fe400078e02ff */
[----:B------:R-:W1:Y:S01]  /*91e0*/  LDC R8, c[0x0][0x608] ;  /* 0x00018200ff087b82 */ /* 0x000e620000000800 */
[----:B------:R-:W-:-:S04]  /*91f0*/  IMAD.WIDE.U32 R4, R3, R14, R16 ;  /* 0x0000000e03047225 */ /* 0x000fc800078e0010 */
[----:B------:R-:W-:Y:S01]  /*9200*/  IMAD R3, R3, R15, R0 ;  /* 0x0000000f03037224 */ /* 0x000fe200078e0200 */
[----:B------:R-:W-:Y:S02]  /*9210*/  I2FP.F32.U32 R0, R24 ;  /* 0x0000001800007245 */ /* 0x000fe40000201000 */
[----:B------:R-:W2:Y:S01]  /*9220*/  LDC R28, c[0x0][0x658] ;  /* 0x00019600ff1c7b82 */ /* 0x000ea20000000800 */
[----:B------:R-:W-:Y:S01]  /*9230*/  IMAD.IADD R3, R5, 0x1, R3 ;  /* 0x0000000105037824 */ /* 0x000fe200078e0203 */
[----:B----4-:R-:W-:Y:S01]  /*9240*/  ISETP.NE.U32.AND P0, PT, R30, RZ, PT ;  /* 0x000000ff1e00720c */ /* 0x010fe20003f05070 */
[----:B------:R-:W-:Y:S01]  /*9250*/  FMUL R0, R0, UR4 ;  /* 0x0000000400007c20 */ /* 0x000fe20008400000 */
[----:B------:R-:W-:Y:S02]  /*9260*/  IMAD.MOV.U32 R5, RZ, RZ, -0x1 ;  /* 0xffffffffff057424 */ /* 0x000fe400078e00ff */
[----:B------:R-:W-:Y:S01]  /*9270*/  ISETP.NE.AND.EX P0, PT, R31, RZ, PT, P0 ;  /* 0x000000ff1f00720c */ /* 0x000fe20003f05300 */
[----:B------:R3:W4:Y:S01]  /*9280*/  F2I.U32.TRUNC.NTZ R13, R0 ;  /* 0x00000000000d7305 */ /* 0x000722000020f000 */
[----:B------:R-:W3:Y:S01]  /*9290*/  LDC R15, c[0x0][0x148] ;  /* 0x00005200ff0f7b82 */ /* 0x000ee20000000800 */
[----:B0-----:R-:W-:-:S02]  /*92a0*/  SHF.R.U64 R12, R4, R6, R3 ;  /* 0x00000006040c7219 */ /* 0x001fc40000001203 */
[----:B------:R-:W-:-:S05]  /*92b0*/  SHF.R.U32.HI R3, RZ, R6, R3 ;  /* 0x00000006ff037219 */ /* 0x000fca0000011603 */
[----:B------:R-:W0:Y:S01]  /*92c0*/  LDC R20, c[0x0][0x600] ;  /* 0x00018000ff147b82 */ /* 0x000e220000000800 */
[-CC-:B-1----:R-:W-:Y:S02]  /*92d0*/  SHF.R.U64 R10, R12, R8.reuse, R3.reuse ;  /* 0x000000080c0a7219 */ /* 0x182fe40000001203 */
[----:B------:R-:W-:-:S05]  /*92e0*/  SHF.R.U32.HI R3, RZ, R8, R3 ;  /* 0x00000008ff037219 */ /* 0x000fca0000011603 */
[----:B------:R-:W1:Y:S01]  /*92f0*/  LDC R21, c[0x0][0x648] ;  /* 0x00019200ff157b82 */ /* 0x000e620000000800 */
[-C--:B--2---:R-:W-:Y:S02]  /*9300*/  SHF.L.U32 R4, R5, R28.reuse, RZ ;  /* 0x0000001c05047219 */ /* 0x084fe400000006ff */
[-CC-:B------:R-:W-:Y:S02]  /*9310*/  SHF.R.U64 R14, R10, R28.reuse, R3.reuse ;  /* 0x0000001c0a0e7219 */ /* 0x180fe40000001203 */
[----:B------:R-:W-:Y:S02]  /*9320*/  SHF.R.U32.HI R5, RZ, R28, R3 ;  /* 0x0000001cff057219 */ /* 0x000fe40000011603 */
[----:B------:R-:W-:Y:S01]  /*9330*/  LOP3.LUT R153, RZ, R4, RZ, 0x33, !PT ;  /* 0x00000004ff997212 */ /* 0x000fe200078e33ff */
[----:B------:R-:W2:Y:S01]  /*9340*/  LDC R25, c[0x0][0x638] ;  /* 0x00018e00ff197b82 */ /* 0x000ea20000000800 */
[----:B------:R-:W-:Y:S01]  /*9350*/  SHF.L.U32 R28, R7, R28, RZ ;  /* 0x0000001c071c7219 */ /* 0x000fe200000006ff */
[----:B------:R-:W-:-:S06]  /*9360*/  IMAD.MOV.U32 R4, RZ, RZ, R14 ;  /* 0x000000ffff047224 */ /* 0x000fcc00078e000e */
[----:B------:R-:W0:Y:S01]  /*9370*/  LDC R27, c[0x0][0x610] ;  /* 0x00018400ff1b7b82 */ /* 0x000e220000000800 */
[----:B----4-:R-:W-:Y:S05]  /*9380*/  @!P0 BRA `(.L_x_287) ;  /* 0x0000000000288947 */ /* 0x010fea0003800000 */
        /* <DEDUP_REMOVED lines=10> */
.L_x_287:
[----:B------:R-:W-:Y:S01]  /*9430*/  ISETP.NE.AND P0, PT, R2, 0x1, PT ;  /* 0x000000010200780c */ /* 0x000fe20003f05270 */
[----:B------:R-:W-:Y:S01]  /*9440*/  IMAD.MOV R13, RZ, RZ, -R13 ;  /* 0x000000ffff0d7224 */ /* 0x000fe200078e0a0d */
[----:B-1-3--:R-:W-:Y:S02]  /*9450*/  SHF.R.U64 R0, R4, R21, R5 ;  /* 0x0000001504007219 */ /* 0x00afe40000001205 */
[----:B------:R-:W-:Y:S02]  /*9460*/  LOP3.LUT R153, R10, R153, RZ, 0xc0, !PT ;  /* 0x000000990a997212 */ /* 0x000fe400078ec0ff */
[----:B0-----:R-:W-:Y:S01]  /*9470*/  IADD3 R5, R20, -0x1, RZ ;  /* 0xffffffff14057810 */ /* 0x001fe20007ffe0ff */
[----:B------:R-:W-:Y:S02]  /*9480*/  IMAD.MOV R3, RZ, RZ, -R0 ;  /* 0x000000ffff037224 */ /* 0x000fe400078e0a00 */
[----:B------:R-:W-:Y:S01]  /*9490*/  IMAD R153, R28, R0, R153 ;  /* 0x000000001c997224 */ /* 0x000fe200078e0299 */
[----:B------:R-:W-:Y:S01]  /*94a0*/  LOP3.LUT R5, R12, R5, RZ, 0xc0, !PT ;  /* 0x000000050c057212 */ /* 0x000fe200078ec0ff */
[----:B--2---:R-:W-:-:S02]  /*94b0*/  IMAD R0, R3, R25, R14 ;  /* 0x0000001903007224 */ /* 0x004fc400078e020e */
[----:B------:R-:W-:Y:S02]  /*94c0*/  @P0 IMAD R26, R15, R13, R24 ;  /* 0x0000000d0f1a0224 */ /* 0x000fe400078e0218 */
[----:B------:R-:W-:Y:S02]  /*94d0*/  IMAD R4, R0, R20, R5 ;  /* 0x0000001400047224 */ /* 0x000fe400078e0205 */
[----:B------:R-:W-:Y:S02]  /*94e0*/  IMAD R153, R153, R27, R26 ;  /* 0x0000001b99997224 */ /* 0x000fe400078e021a */
[----:B------:R-:W-:-:S03]  /*94f0*/  IMAD.MOV.U32 R3, RZ, RZ, 0x1 ;  /* 0x00000001ff037424 */ /* 0x000fc600078e00ff */
[----:B------:R-:W-:Y:S02]  /*9500*/  SEL R154, R4, R153, !P0 ;  /* 0x00000099049a7207 */ /* 0x000fe40004000000 */
[----:B------:R-:W-:Y:S02]  /*9510*/  PRMT R0, R3, 0x7610, R0 ;  /* 0x0000761003007816 */ /* 0x000fe40000000000 */
[----:B------:R-:W-:-:S07]  /*9520*/  SEL R153, R153, R4, !P0 ;  /* 0x0000000499997207 */ /* 0x000fce0004000000 */
.L_x_285:
[----:B------:R-:W-:-:S13]  /*9530*/  LOP3.LUT P0, RZ, R0, 0xff, RZ, 0xc0, !PT ;  /* 0x000000ff00ff7812 */ /* 0x000fda000780c0ff */
[----:B------:R-:W-:Y:S05]  /*9540*/  @P0 BRA `(.L_x_288) ;  /* 0xffffff7c001c0947 */ /* 0x000fea000383ffff */
[----:B------:R-:W-:Y:S05]  /*9550*/  EXIT ;  /* 0x000000000000794d */ /* 0x000fea0003800000 */
.L_x_7:
[----:B0-----:R-:W-:Y:S01]  /*9560*/  ULDC.64 UR4, c[0x0][0x650] ;  /* 0x0001940000047ab9 */ /* 0x001fe20000000a00 */
        /* <DEDUP_REMOVED lines=8> */
[----:B------:R-:W-:Y:S01]  /*95f0*/  MOV R12, R16 ;  /* 0x00000010000c7202 */ /* 0x000fe20000000f00 */
[----:B------:R-:W-:-:S06]  /*9600*/  IMAD.MOV.U32 R13, RZ, RZ, R17 ;  /* 0x000000ffff0d7224 */ /* 0x000fcc00078e0011 */
[----:B------:R-:W1:Y:S08]  /*9610*/  LDC R6, c[0x0][0x630] ;  /* 0x00018c00ff067b82 */ /* 0x000e700000000800 */
[----:B------:R-:W2:Y:S01]  /*9620*/  LDC.64 R26, c[0x0][0x620] ;  /* 0x00018800ff1a7b82 */ /* 0x000ea20000000a00 */
[----:B0-----:R-:W-:-:S04]  /*9630*/  ISETP.NE.U32.AND P0, PT, R14, RZ, PT ;  /* 0x000000ff0e00720c */ /* 0x001fc80003f05070 */
[----:B------:R-:W-:-:S13]  /*9640*/  ISETP.NE.AND.EX P0, PT, R15, RZ, PT, P0 ;  /* 0x000000ff0f00720c */ /* 0x000fda0003f05300 */
[----:B-12---:R-:W-:Y:S05]  /*9650*/  @!P0 BRA `(.L_x_290) ;  /* 0x0000000000288947 */ /* 0x006fea0003800000 */
[----:B------:R-:W0:Y:S02]  /*9660*/  LDC R9, c[0x0][0x634] ;  /* 0x00018d00ff097b82 */ /* 0x000e240000000800 */
[----:B0-----:R-:W-:-:S05]  /*9670*/  IADD3 R13, P0, R16, R9, RZ ;  /* 0x00000009100d7210 */ /* 0x001fca0007f1e0ff */
        /* <DEDUP_REMOVED lines=8> */
.L_x_290:
[----:B------:R-:W0:Y:S01]  /*9700*/  LDC.64 R28, c[0x0][0x640] ;  /* 0x00019000ff1c7b82 */ /* 0x000e220000000a00 */
[-CC-:B------:R-:W-:Y:S01]  /*9710*/  SHF.R.U64 R22, R12, R6.reuse, R13.reuse ;  /* 0x000000060c167219 */ /* 0x180fe2000000120d */
[----:B------:R-:W-:Y:S01]  /*9720*/  IMAD.MOV.U32 R30, RZ, RZ, 0x1 ;  /* 0x00000001ff1e7424 */ /* 0x000fe200078e00ff */
[----:B------:R-:W-:Y:S02]  /*9730*/  SHF.R.U32.HI R6, RZ, R6, R13 ;  /* 0x00000006ff067219 */ /* 0x000fe4000001160d */
[----:B------:R-:W-:-:S03]  /*9740*/  IADD3 R11, P0, RZ, -R22, RZ ;  /* 0x80000016ff0b7210 */ /* 0x000fc60007f1e0ff */
[----:B------:R-:W1:Y:S02]  /*9750*/  LDC R10, c[0x0][0x618] ;  /* 0x00018600ff0a7b82 */ /* 0x000e640000000800 */
[----:B------:R-:W-:-:S04]  /*9760*/  IMAD.X R9, RZ, RZ, ~R6, P0 ;  /* 0x000000ffff097224 */ /* 0x000fc800000e0e06 */
[-C--:B------:R-:W-:Y:S02]  /*9770*/  IMAD R6, R9, R26.reuse, RZ ;  /* 0x0000001a09067224 */ /* 0x080fe400078e02ff */
[----:B------:R-:W2:Y:S01]  /*9780*/  LDC R12, c[0x0][0x608] ;  /* 0x00018200ff0c7b82 */ /* 0x000ea20000000800 */
[----:B------:R-:W-:-:S04]  /*9790*/  IMAD.WIDE.U32 R8, R11, R26, R16 ;  /* 0x0000001a0b087225 */ /* 0x000fc800078e0010 */
[----:B------:R-:W-:-:S03]  /*97a0*/  IMAD R11, R11, R27, R6 ;  /* 0x0000001b0b0b7224 */ /* 0x000fc600078e0206 */
[----:B------:R-:W3:Y:S01]  /*97b0*/  LDC R25, c[0x0][0x658] ;  /* 0x00019600ff197b82 */ /* 0x000ee20000000800 */
[----:B0-----:R-:W-:Y:S02]  /*97c0*/  ISETP.NE.U32.AND P0, PT, R28, RZ, PT ;  /* 0x000000ff1c00720c */ /* 0x001fe40003f05070 */
[----:B------:R-:W-:Y:S02]  /*97d0*/  IADD3 R9, R9, R11, RZ ;  /* 0x0000000b09097210 */ /* 0x000fe40007ffe0ff */
[----:B------:R-:W-:-:S03]  /*97e0*/  ISETP.NE.AND.EX P0, PT, R29, RZ, PT, P0 ;  /* 0x000000ff1d00720c */ /* 0x000fc60003f05300 */
[----:B------:R-:W0:Y:S01]  /*97f0*/  LDC R20, c[0x0][0x600] ;  /* 0x00018000ff147b82 */ /* 0x000e220000000800 */
[-CC-:B-1----:R-:W-:Y:S01]  /*9800*/  SHF.R.U64 R14, R8, R10.reuse, R9.reuse ;  /* 0x0000000a080e7219 */ /* 0x182fe20000001209 */
[----:B------:R-:W-:Y:S01]  /*9810*/  IMAD.MOV.U32 R8, RZ, RZ, -0x1 ;  /* 0xffffffffff087424 */ /* 0x000fe200078e00ff */
[----:B------:R-:W-:-:S05]  /*9820*/  SHF.R.U32.HI R9, RZ, R10, R9 ;  /* 0x0000000aff097219 */ /* 0x000fca0000011609 */
[----:B------:R-:W1:Y:S01]  /*9830*/  LDC R26, c[0x0][0x648] ;  /* 0x00019200ff1a7b82 */ /* 0x000e620000000800 */
[-CC-:B--2---:R-:W-:Y:S02]  /*9840*/  SHF.R.U64 R21, R14, R12.reuse, R9.reuse ;  /* 0x0000000c0e157219 */ /* 0x184fe40000001209 */
[----:B------:R-:W-:-:S05]  /*9850*/  SHF.R.U32.HI R6, RZ, R12, R9 ;  /* 0x0000000cff067219 */ /* 0x000fca0000011609 */
[----:B------:R-:W2:Y:S01]  /*9860*/  LDC R27, c[0x0][0x638] ;  /* 0x00018e00ff1b7b82 */ /* 0x000ea20000000800 */
[-C--:B---3--:R-:W-:Y:S02]  /*9870*/  SHF.L.U32 R8, R8, R25.reuse, RZ ;  /* 0x0000001908087219 */ /* 0x088fe400000006ff */
[-CC-:B------:R-:W-:Y:S02]  /*9880*/  SHF.R.U64 R23, R21, R25.reuse, R6.reuse ;  /* 0x0000001915177219 */ /* 0x180fe40000001206 */
[----:B------:R-:W-:Y:S02]  /*9890*/  LOP3.LUT R32, RZ, R8, RZ, 0x33, !PT ;  /* 0x00000008ff207212 */ /* 0x000fe400078e33ff */
[----:B------:R-:W-:Y:S01]  /*98a0*/  SHF.R.U32.HI R9, RZ, R25, R6 ;  /* 0x00000019ff097219 */ /* 0x000fe20000011606 */
[----:B------:R-:W3:Y:S01]  /*98b0*/  LDC R31, c[0x0][0x610] ;  /* 0x00018400ff1f7b82 */ /* 0x000ee20000000800 */
[----:B------:R-:W-:Y:S01]  /*98c0*/  MOV R8, R23 ;  /* 0x0000001700087202 */ /* 0x000fe20000000f00 */
[----:B------:R-:W-:Y:S06]  /*98d0*/  @!P0 BRA `(.L_x_291) ;  /* 0x0000000000288947 */ /* 0x000fec0003800000 */
[----:B------:R-:W4:Y:S02]  /*98e0*/  LDC R6, c[0x0][0x64c] ;  /* 0x00019300ff067b82 */ /* 0x000f240000000800 */
[----:B----4-:R-:W-:-:S05]  /*98f0*/  IADD3 R13, P0, R23, R6, RZ ;  /* 0x00000006170d7210 */ /* 0x010fca0007f1e0ff */
[----:B------:R-:W-:-:S04]  /*9900*/  IMAD.X R15, RZ, RZ, R9, P0 ;  /* 0x000000ffff0f7224 */ /* 0x000fc800000e0609 */
[----:B------:R-:W-:-:S04]  /*9910*/  IMAD.WIDE.U32 R8, R15, R28, RZ ;  /* 0x0000001c0f087225 */ /* 0x000fc800078e00ff */
[----:B------:R-:W-:-:S04]  /*9920*/  IMAD.WIDE.U32 R10, P0, R13, R29, R8 ;  /* 0x0000001d0d0a7225 */ /* 0x000fc80007800008 */
[----:B------:R-:W-:Y:S01]  /*9930*/  IMAD.WIDE.U32 R8, R13, R28, RZ ;  /* 0x0000001c0d087225 */ /* 0x000fe200078e00ff */
[----:B------:R-:W-:-:S03]  /*9940*/  MOV R12, R11 ;  /* 0x0000000b000c7202 */ /* 0x000fc60000000f00 */
[----:B------:R-:W-:Y:S01]  /*9950*/  IMAD.X R13, RZ, RZ, RZ, P0 ;  /* 0x000000ffff0d7224 */ /* 0x000fe200000e06ff */
[----:B------:R-:W-:-:S05]  /*9960*/  IADD3 RZ, P0, R9, R10, RZ ;  /* 0x0000000a09ff7210 */ /* 0x000fca0007f1e0ff */
[----:B------:R-:W-:-:S08]  /*9970*/  IMAD.WIDE.U32.X R8, R15, R29, R12, P0 ;  /* 0x0000001d0f087225 */ /* 0x000fd000000e040c */
.L_x_291:
[----:B------:R-:W-:Y:S02]  /*9980*/  ISETP.NE.AND P0, PT, R2, 0x1, PT ;  /* 0x000000010200780c */ /* 0x000fe40003f05270 */
[----:B-1----:R-:W-:Y:S01]  /*9990*/  SHF.R.U64 R6, R8, R26, R9 ;  /* 0x0000001a08067219 */ /* 0x002fe20000001209 */
[----:B0-----:R-:W-:Y:S01]  /*99a0*/  VIADD R9, R20, 0xffffffff ;  /* 0xffffffff14097836 */ /* 0x001fe20000000000 */
[----:B------:R-:W-:Y:S02]  /*99b0*/  SHF.L.U32 R30, R30, R25, RZ ;  /* 0x000000191e1e7219 */ /* 0x000fe400000006ff */
[----:B------:R-:W-:Y:S01]  /*99c0*/  LOP3.LUT R5, R21, R32, RZ, 0xc0, !PT ;  /* 0x0000002015057212 */ /* 0x000fe200078ec0ff */
[----:B------:R-:W-:-:S04]  /*99d0*/  IMAD.MOV R8, RZ, RZ, -R6 ;  /* 0x000000ffff087224 */ /* 0x000fc800078e0a06 */
[----:B------:R-:W-:Y:S01]  /*99e0*/  IMAD R6, R30, R6, R5 ;  /* 0x000000061e067224 */ /* 0x000fe200078e0205 */
[----:B------:R-:W-:Y:S01]  /*99f0*/  LOP3.LUT R5, R14, R9, RZ, 0xc0, !PT ;  /* 0x000000090e057212 */ /* 0x000fe200078ec0ff */
[----:B------:R-:W-:Y:S02]  /*9a00*/  @P0 IMAD R3, R7, R24, R4 ;  /* 0x0000001807030224 */ /* 0x000fe400078e0204 */
[----:B--2---:R-:W-:Y:S01]  /*9a10*/  IMAD R4, R8, R27, R23 ;  /* 0x0000001b08047224 */ /* 0x004fe200078e0217 */
[----:B------:R-:W-:Y:S01]  /*9a20*/  MOV R8, 0x1 ;  /* 0x0000000100087802 */ /* 0x000fe20000000f00 */
[----:B---3--:R-:W-:Y:S02]  /*9a30*/  IMAD R3, R6, R31, R3 ;  /* 0x0000001f06037224 */ /* 0x008fe400078e0203 */
[----:B------:R-:W-:Y:S02]  /*9a40*/  IMAD R4, R4, R20, R5 ;  /* 0x0000001404047224 */ /* 0x000fe400078e0205 */
[----:B------:R-:W-:-:S03]  /*9a50*/  IMAD.MOV.U32 R6, RZ, RZ, R22 ;  /* 0x000000ffff067224 */ /* 0x000fc600078e0016 */
[----:B------:R-:W-:Y:S02]  /*9a60*/  SEL R21, R4, R3, !P0 ;  /* 0x0000000304157207 */ /* 0x000fe40004000000 */
[----:B------:R-:W-:-:S07]  /*9a70*/  SEL R20, R3, R4, !P0 ;  /* 0x0000000403147207 */ /* 0x000fce0004000000 */
.L_x_289:
[----:B------:R-:W-:-:S08]  /*9a80*/  NOP ;  /* 0x0000000000007918 */ /* 0x000fd00000000000 */
[----:B------:R-:W0:-:S00]  /*9a90*/  USETMAXREG.DEALLOC.CTAPOOL 0x28 ;  /* 0x00000028000079c8 */ /* 0x000e0000080e0500 */
[----:B0-----:R-:W-:-:S13]  /*9aa0*/  ISETP.NE.AND P0, PT, R0, RZ, PT ;  /* 0x000000ff0000720c */ /* 0x001fda0003f05270 */
[----:B------:R-:W-:Y:S05]  /*9ab0*/  @P0 EXIT ;  /* 0x000000000000094d */ /* 0x000fea0003800000 */
[----:B------:R-:W-:Y:S01]  /*9ac0*/  LOP3.LUT P0, RZ, R8, 0xff, RZ, 0xc0, !PT ;  /* 0x000000ff08ff7812 */ /* 0x000fe2000780c0ff */
[----:B------:R-:W-:Y:S01]  /*9ad0*/  IMAD.MOV.U32 R0, RZ, RZ, 0x1 ;  /* 0x00000001ff007424 */ /* 0x000fe200078e00ff */
[----:B------:R-:W-:-:S11]  /*9ae0*/  MOV R3, RZ ;  /* 0x000000ff00037202 */ /* 0x000fd60000000f00 */
[----:B------:R-:W-:Y:S05]  /*9af0*/  @!P0 BRA `(.L_x_292) ;  /* 0x0000000c00788947 */ /* 0x000fea0003800000 */
[----:B------:R-:W0:Y:S01]  /*9b00*/  LDC R0, c[0x0][0x28c] ;  /* 0x0000a300ff007b82 */ /* 0x000e220000000800 */
[----:B------:R-:W1:Y:S01]  /*9b10*/  S2R R11, SR_CgaCtaId ;  /* 0x00000000000b7919 */ /* 0x000e620000008800 */
[----:B------:R-:W-:Y:S01]  /*9b20*/  ULDC UR5, c[0x0][0x658] ;  /* 0x0001960000057ab9 */ /* 0x000fe20000000800 */
[----:B------:R-:W-:Y:S01]  /*9b30*/  UMOV UR7, 0xffffffff ;  /* 0xffffffff00077882 */ /* 0x000fe20000000000 */
[----:B------:R-:W-:Y:S01]  /*9b40*/  ULDC UR6, c[0x0][0xc] ;  /* 0x0000030000067ab9 */ /* 0x000fe20000000800 */
[----:B------:R-:W-:Y:S01]  /*9b50*/  USHF.L.U32 UR9, UR7, UR5, URZ ;  /* 0x0000000507097299 */ /* 0x000fe2000800063f */
[----:B------:R-:W-:Y:S01]  /*9b60*/  BSSY B0, `(.L_x_292) ;  /* 0x00000d7000007945 */ /* 0x000fe20003800000 */
[----:B------:R-:W-:Y:S01]  /*9b70*/  UMOV UR8, 0x1 ;  /* 0x0000000100087882 */ /* 0x000fe20000000000 */
[----:B------:R-:W-:Y:S01]  /*9b80*/  ULDC UR7, c[0x0][0x10] ;  /* 0x0000040000077ab9 */ /* 0x000fe20000000800 */
[----:B------:R-:W-:Y:S01]  /*9b90*/  USHF.L.U32 UR5, UR8, UR5, URZ ;  /* 0x0000000508057299 */ /* 0x000fe2000800063f */
[----:B------:R-:W-:Y:S01]  /*9ba0*/  IMAD.MOV.U32 R9, RZ, RZ, 0x1 ;  /* 0x00000001ff097424 */ /* 0x000fe200078e00ff */
[----:B------:R-:W-:Y:S01]  /*9bb0*/  UIMAD.WIDE.U32 UR6, UR6, UR7, URZ ;  /* 0x00000007060672a5 */ /* 0x000fe2000f8e003f */
[----:B------:R-:W-:Y:S01]  /*9bc0*/  LOP3.LUT R13, R19, 0x2, RZ, 0xfc, !PT ;  /* 0x00000002130d7812 */ /* 0x000fe200078efcff */
[----:B------:R-:W-:Y:S01]  /*9bd0*/  ULDC UR8, c[0x0][0x14] ;  /* 0x0000050000087ab9 */ /* 0x000fe20000000800 */
[----:B------:R-:W-:Y:S01]  /*9be0*/  ULDC UR4, c[0x0][0x600] ;  /* 0x0001800000047ab9 */ /* 0x000fe20000000800 */
[----:B------:R-:W-:-:S02]  /*9bf0*/  UIMAD.WIDE.U32 UR30, UR6, UR8, URZ ;  /* 0x00000008061e72a5 */ /* 0x000fc4000f8e003f */
[----:B------:R-:W-:Y:S02]  /*9c00*/  UIMAD UR7, UR7, UR8, URZ ;  /* 0x00000008070772a4 */ /* 0x000fe4000f8e023f */
[----:B------:R-:W-:Y:S02]  /*9c10*/  UIADD3 UR4, UR4, -0x1, URZ ;  /* 0xffffffff04047890 */ /* 0x000fe4000fffe03f */
[----:B------:R-:W-:Y:S02]  /*9c20*/  ULOP3.LUT UR6, URZ, UR9, URZ, 0x33, !UPT ;  /* 0x000000093f067292 */ /* 0x000fe4000f8e333f */
[----:B------:R-:W-:Y:S01]  /*9c30*/  UIADD3 UR7, UR31, UR7, URZ ;  /* 0x000000071f077290 */ /* 0x000fe2000fffe03f */
[----:B0-----:R-:W-:Y:S01]  /*9c40*/  VIADD R0, R0, 0x3f ;  /* 0x0000003f00007836 */ /* 0x001fe20000000000 */
[----:B------:R-:W-:-:S04]  /*9c50*/  ULDC.64 UR38, c[0x0][0x198] ;  /* 0x0000660000267ab9 */ /* 0x000fc80000000a00 */
[----:B------:R-:W-:-:S04]  /*9c60*/  SHF.R.S32.HI R3, RZ, 0x1f, R0 ;  /* 0x0000001fff037819 */ /* 0x000fc80000011400 */
[----:B------:R-:W-:Y:S01]  /*9c70*/  LEA.HI R8, R3, R0, RZ, 0x6 ;  /* 0x0000000003087211 */ /* 0x000fe200078f30ff */
[C---:B-1----:R-:W-:Y:S01]  /*9c80*/  IMAD.SHL.U32 R10, R11.reuse, 0x40, RZ ;  /* 0x000000400b0a7824 */ /* 0x042fe200078e00ff */
[----:B------:R-:W-:Y:S01]  /*9c90*/  SHF.L.U32 R11, R11, 0xb, RZ ;  /* 0x0000000b0b0b7819 */ /* 0x000fe200000006ff */
[----:B------:R-:W-:Y:S01]  /*9ca0*/  IMAD.MOV.U32 R3, RZ, RZ, RZ ;  /* 0x000000ffff037224 */ /* 0x000fe200078e00ff */
[----:B------:R-:W-:Y:S02]  /*9cb0*/  SHF.R.S32.HI R8, RZ, 0x6, R8 ;  /* 0x00000006ff087819 */ /* 0x000fe40000011408 */
[----:B------:R-:W-:Y:S02]  /*9cc0*/  MOV R0, 0x1 ;  /* 0x0000000100007802 */ /* 0x000fe40000000f00 */
[----:B------:R-:W-:Y:S01]  /*9cd0*/  LOP3.LUT R10, R10, 0x40, RZ, 0xc0, !PT ;  /* 0x000000400a0a7812 */ /* 0x000fe200078ec0ff */
[----:B------:R-:W-:Y:S01]  /*9ce0*/  VIADD R12, R8, 0x1 ;  /* 0x00000001080c7836 */ /* 0x000fe20000000000 */
[----:B------:R-:W-:-:S07]  /*9cf0*/  LOP3.LUT R11, R11, 0x800, RZ, 0xc0, !PT ;  /* 0x000008000b0b7812 */ /* 0x000fce00078ec0ff */
.L_x_303:
[----:B------:R-:W-:-:S03]  /*9d00*/  UMOV UR8, 0xffffffff ;  /* 0xffffffff00087882 */ /* 0x000fc60000000000 */
[----:B------:R-:W-:Y:S05]  /*9d10*/  BRA.DIV UR8, `(.L_x_293) ;  /* 0x0000000e08907947 */ /* 0x000fea000b800000 */
[----:B------:R-:W-:-:S13]  /*9d20*/  ELECT P6, URZ, PT ;  /* 0x00000000003f782f */ /* 0x000fda00038c0000 */
.L_x_312:
[----:B------:R-:W0:Y:S01]  /*9d30*/  LDC R4, c[0x0][0x28c] ;  /* 0x0000a300ff047b82 */ /* 0x000e220000000800 */
[----:B------:R-:W-:Y:S01]  /*9d40*/  BSSY B1, `(.L_x_294) ;  /* 0x0000044000017945 */ /* 0x000fe20003800000 */
[----:B0-----:R-:W-:-:S13]  /*9d50*/  ISETP.LT.OR P6, PT, R4, 0x1, !P6 ;  /* 0x000000010400780c */ /* 0x001fda00077c1670 */
[----:B------:R-:W-:Y:S05]  /*9d60*/  @P6 BRA `(.L_x_295) ;  /* 0x0000000400046947 */ /* 0x000fea0003800000 */
[----:B------:R-:W-:Y:S01]  /*9d70*/  IMAD.SHL.U32 R22, R20, 0x100, RZ ;  /* 0x0000010014167824 */ /* 0x000fe200078e00ff */
[----:B------:R-:W-:Y:S01]  /*9d80*/  LEA R21, R21, R10, 0x7 ;  /* 0x0000000a15157211 */ /* 0x000fe200078e38ff */
[----:B------:R-:W-:Y:S01]  /*9d90*/  IMAD.MOV.U32 R24, RZ, RZ, RZ ;  /* 0x000000ffff187224 */ /* 0x000fe200078e00ff */
[----:B------:R-:W-:Y:S01]  /*9da0*/  MOV R5, R0 ;  /* 0x0000000000057202 */ /* 0x000fe20000000f00 */
[----:B------:R-:W-:Y:S02]  /*9db0*/  IMAD.MOV.U32 R4, RZ, RZ, R12 ;  /* 0x000000ffff047224 */ /* 0x000fe400078e000c */
[----:B------:R-:W-:-:S07]  /*9dc0*/  IMAD.MOV.U32 R14, RZ, RZ, R3 ;  /* 0x000000ffff0e7224 */ /* 0x000fce00078e0003 */
.L_x_298:
[----:B------:R-:W0:Y:S01]  /*9dd0*/  S2R R20, SR_CgaCtaId ;  /* 0x0000000000147919 */ /* 0x000e220000008800 */
[----:B------:R-:W-:Y:S02]  /*9de0*/  MOV R7, 0x400 ;  /* 0x0000040000077802 */ /* 0x000fe40000000f00 */
[----:B------:R-:W-:-:S13]  /*9df0*/  LOP3.LUT P1, RZ, R18, 0x7f, RZ, 0xc0, !PT ;  /* 0x0000007f12ff7812 */ /* 0x000fda000782c0ff */
[----:B------:R-:W1:Y:S01]  /*9e00*/  @!P1 LDC R15, c[0x0][0x500] ;  /* 0x00014000ff0f9b82 */ /* 0x000e620000000800 */
[----:B0-----:R-:W-:Y:S02]  /*9e10*/  LEA R23, R20, R7, 0x18 ;  /* 0x0000000714177211 */ /* 0x001fe400078ec0ff */
[----:B------:R-:W-:-:S03]  /*9e20*/  SHF.L.U32 R7, R5, 0x1f, RZ ;  /* 0x0000001f05077819 */ /* 0x000fc600000006ff */
[----:B------:R-:W-:-:S04]  /*9e30*/  IMAD R20, R14, 0x8, R23 ;  /* 0x000000080e147824 */ /* 0x000fc800078e0217 */
[----:B------:R-:W0:Y:S02]  /*9e40*/  SYNCS.PHASECHK.TRANS64.TRYWAIT P0, [R20+URZ+0x10], R7 ;  /* 0x00001007140075a7 */ /* 0x000e24000800017f */
[----:B01----:R-:W-:Y:S05]  /*9e50*/  @!P0 BRA `(.L_x_296) ;  /* 0x0000000c00608947 */ /* 0x003fea0003800000 */
.L_x_313:
[----:B0-----:R-:W-:Y:S01]  /*9e60*/  PRMT R7, R13, 0x9910, RZ ;  /* 0x000099100d077816 */ /* 0x001fe200000000ff */
[----:B------:R0:W-:Y:S03]  /*9e70*/  @!P1 SYNCS.ARRIVE.TRANS64 RZ, [R20+URZ], R15 ;  /* 0x0000000f14ff99a7 */ /* 0x0001e6000800003f */
[----:B------:R-:W-:-:S13]  /*9e80*/  ISETP.NE.AND P0, PT, R7, 0x2, PT ;  /* 0x000000020700780c */ /* 0x000fda0003f05270 */
[----:B0-----:R-:W-:Y:S05]  /*9e90*/  @P0 BRA `(.L_x_297) ;  /* 0x0000000000040947 */ /* 0x001fea0003800000 */
[----:B------:R-:W-:Y:S01]  /*9ea0*/  BPT.TRAP 0x1 ;  /* 0x000000040000795c */ /* 0x000fe20000300000 */
.L_x_297:
[----:B------:R-:W-:Y:S01]  /*9eb0*/  LEA R7, R14, R23, 0x10 ;  /* 0x000000170e077211 */ /* 0x000fe200078e80ff */
[----:B------:R-:W-:Y:S01]  /*9ec0*/  VIADD R4, R4, 0xffffffff ;  /* 0xffffffff04047836 */ /* 0x000fe20000000000 */
[----:B------:R-:W-:Y:S01]  /*9ed0*/  R2UR UR34, R24 ;  /* 0x00000000182272ca */ /* 0x000fe200000e0000 */
[----:B------:R-:W-:Y:S01]  /*9ee0*/  UIADD3 UR14, UP0, UR38, 0xf0, URZ ;  /* 0x000000f0260e7890 */ /* 0x000fe2000ff1e03f */
[----:B------:R-:W-:Y:S01]  /*9ef0*/  R2UR UR24, R7 ;  /* 0x00000000071872ca */ /* 0x000fe200000e0000 */
[----:B------:R-:W-:Y:S01]  /*9f00*/  IMAD R7, R14, 0x2000, R11 ;  /* 0x000020000e077824 */ /* 0x000fe200078e020b */
[----:B------:R-:W-:Y:S01]  /*9f10*/  R2UR UR33, R20 ;  /* 0x00000000142172ca */ /* 0x000fe200000e0000 */
[----:B------:R-:W-:Y:S01]  /*9f20*/  UIADD3 UR40, UP1, UR38, 0x1f0, URZ ;  /* 0x000001f026287890 */ /* 0x000fe2000ff3e03f */
[----:B------:R-:W-:Y:S01]  /*9f30*/  R2UR UR36, R6 ;  /* 0x00000000062472ca */ /* 0x000fe200000e0000 */
[----:B------:R-:W-:Y:S01]  /*9f40*/  IMAD R7, R7, 0x4, R23 ;  /* 0x0000000407077824 */ /* 0x000fe200078e0217 */
[----:B------:R-:W-:Y:S01]  /*9f50*/  R2UR UR35, R22 ;  /* 0x00000000162372ca */ /* 0x000fe200000e0000 */
[----:B------:R-:W-:Y:S01]  /*9f60*/  UIADD3.X UR15, URZ, UR39, URZ, UP0, !UPT ;  /* 0x000000273f0f7290 */ /* 0x000fe200087fe43f */
[----:B------:R-:W-:Y:S01]  /*9f70*/  R2UR UR19, R21 ;  /* 0x00000000151372ca */ /* 0x000fe200000e0000 */
[----:B------:R-:W-:Y:S01]  /*9f80*/  UIADD3.X UR41, URZ, UR39, URZ, UP1, !UPT ;  /* 0x000000273f297290 */ /* 0x000fe20008ffe43f */
[----:B------:R-:W-:Y:S01]  /*9f90*/  R2UR UR8, R7 ;  /* 0x00000000070872ca */ /* 0x000fe200000e0000 */
[----:B------:R-:W-:Y:S01]  /*9fa0*/  UIADD3 UR26, UR34, 0x20, URZ ;  /* 0x00000020221a7890 */ /* 0x000fe2000fffe03f */
[----:B------:R-:W-:Y:S01]  /*9fb0*/  ISETP.GT.AND P1, PT, R4, 0x1, PT ;  /* 0x000000010400780c */ /* 0x000fe20003f24270 */
[----:B------:R-:W-:Y:S01]  /*9fc0*/  UIADD3 UR32, UR24, 0x100, URZ ;  /* 0x0000010018207890 */ /* 0x000fe2000fffe03f */
[----:B------:R-:W-:Y:S01]  /*9fd0*/  IADD3 R14, R14, 0x1, RZ ;  /* 0x000000010e0e7810 */ /* 0x000fe20007ffe0ff */
[----:B------:R-:W-:Y:S01]  /*9fe0*/  UIADD3 UR24, UR24, 0x8100, URZ ;  /* 0x0000810018187890 */ /* 0x000fe2000fffe03f */
[----:B------:R-:W-:Y:S01]  /*9ff0*/  IADD3 R24, R24, 0x40, RZ ;  /* 0x0000004018187810 */ /* 0x000fe20007ffe0ff */
[----:B------:R-:W-:Y:S01]  /*a000*/  UMOV UR22, 0x0 ;  /* 0x0000000000167882 */ /* 0x000fe20000000000 */
[----:B------:R-:W-:Y:S01]  /*a010*/  UMOV UR23, 0x10000000 ;  /* 0x1000000000177882 */ /* 0x000fe20000000000 */
[----:B------:R-:W-:Y:S01]  /*a020*/  ISETP.NE.AND P0, PT, R14, 0x2, PT ;  /* 0x000000020e00780c */ /* 0x000fe20003f05270 */
[----:B------:R-:W-:Y:S01]  /*a030*/  UMOV UR25, UR33 ;  /* 0x0000002100197c82 */ /* 0x000fe20008000000 */
[----:B------:R-:W-:Y:S01]  /*a040*/  UMOV UR28, UR36 ;  /* 0x00000024001c7c82 */ /* 0x000fe20008000000 */
[----:B------:R-:W-:Y:S01]  /*a050*/  UMOV UR27, UR35 ;  /* 0x00000023001b7c82 */ /* 0x000fe20008000000 */
[----:B------:R-:W-:Y:S01]  /*a060*/  UIADD3 UR16, UR8, 0x20100, URZ ;  /* 0x0002010008107890 */ /* 0x000fe2000fffe03f */
[----:B------:R0:W-:Y:S01]  /*a070*/  UTMALDG.3D [UR32], [UR14], desc[UR22] ;  /* 0x000016200e0075b4 */ /* 0x0001e20008011000 */
[----:B------:R-:W-:Y:S01]  /*a080*/  UIADD3 UR8, UR8, 0x24100, URZ ;  /* 0x0002410008087890 */ /* 0x000fe2000fffe03f */
[----:B------:R-:W-:Y:S01]  /*a090*/  SEL R20, RZ, 0x1, P0 ;  /* 0x00000001ff147807 */ /* 0x000fe20000000000 */
[----:B------:R-:W-:Y:S01]  /*a0a0*/  UMOV UR13, 0x30000 ;  /* 0x00030000000d7882 */ /* 0x000fe20000000000 */
[----:B------:R-:W-:Y:S01]  /*a0b0*/  UMOV UR17, UR33 ;  /* 0x0000002100117c82 */ /* 0x000fe20008000000 */
[----:B------:R-:W-:Y:S01]  /*a0c0*/  UMOV UR18, UR34 ;  /* 0x0000002200127c82 */ /* 0x000fe20008000000 */
[----:B------:R-:W-:Y:S01]  /*a0d0*/  UMOV UR20, UR36 ;  /* 0x0000002400147c82 */ /* 0x000fe20008000000 */
[----:B------:R-:W-:Y:S01]  /*a0e0*/  UMOV UR9, UR33 ;  /* 0x0000002100097c82 */ /* 0x000fe20008000000 */
[----:B------:R-:W-:Y:S01]  /*a0f0*/  UMOV UR11, UR19 ;  /* 0x00000013000b7c82 */ /* 0x000fe20008000000 */
[----:B------:R-:W-:Y:S01]  /*a100*/  UMOV UR12, UR36 ;  /* 0x00000024000c7c82 */ /* 0x000fe20008000000 */
[----:B------:R0:W-:Y:S01]  /*a110*/  UTMALDG.3D [UR24], [UR14], desc[UR22] ;  /* 0x000016180e0075b4 */ /* 0x0001e20008011000 */
[----:B------:R-:W-:Y:S01]  /*a120*/  UMOV UR10, UR26 ;  /* 0x0000001a000a7c82 */ /* 0x000fe20008000000 */
[----:B------:R-:W-:-:S02]  /*a130*/  LOP3.LUT R5, R5, R20, RZ, 0x3c, !PT ;  /* 0x0000001405057212 */ /* 0x000fc400078e3cff */
[----:B------:R-:W-:Y:S01]  /*a140*/  SEL R14, R14, RZ, P0 ;  /* 0x000000ff0e0e7207 */ /* 0x000fe20000000000 */
[----:B------:R0:W-:Y:S01]  /*a150*/  UTMALDG.3D.MULTICAST [UR16], [UR40], UR13, desc[UR22] ;  /* 0x00001610280073b4 */ /* 0x0001e2000801180d */
[----:B------:R0:W-:Y:S02]  /*a160*/  UTMALDG.3D.MULTICAST [UR8], [UR40], UR13, desc[UR22] ;  /* 0x00001608280073b4 */ /* 0x0001e4000801180d */
[----:B0-----:R-:W-:Y:S05]  /*a170*/  @P1 BRA `(.L_x_298) ;  /* 0xfffffffc00141947 */ /* 0x001fea000383ffff */
.L_x_295:
[----:B------:R-:W-:Y:S05]  /*a180*/  BSYNC B1 ;  /* 0x0000000000017941 */ /* 0x000fea0003800000 */
.L_x_294:
[----:B------:R-:W-:Y:S01]  /*a190*/  LOP3.LUT P1, RZ, R9, 0xff, RZ, 0xc0, !PT ;  /* 0x000000ff09ff7812 */ /* 0x000fe2000782c0ff */
[----:B------:R-:W-:Y:S01]  /*a1a0*/  IMAD.IADD R3, R8, 0x1, R3 ;  /* 0x0000000108037824 */ /* 0x000fe200078e0203 */
[----:B------:R-:W-:Y:S01]  /*a1b0*/  IADD3 R16, P2, R16, UR30, RZ ;  /* 0x0000001e10107c10 */ /* 0x000fe2000ff5e0ff */
[----:B------:R-:W-:Y:S01]  /*a1c0*/  ULDC.64 UR8, c[0x0][0x650] ;  /* 0x0001940000087ab9 */ /* 0x000fe20000000a00 */
[----:B------:R-:W-:Y:S01]  /*a1d0*/  BSSY B1, `(.L_x_299) ;  /* 0x000006d000017945 */ /* 0x000fe20003800000 */
[----:B------:R-:W-:Y:S01]  /*a1e0*/  MOV R20, 0xffffffff ;  /* 0xffffffff00147802 */ /* 0x000fe20000000f00 */
[----:B------:R-:W-:Y:S01]  /*a1f0*/  IMAD.MOV.U32 R21, RZ, RZ, -0x1 ;  /* 0xffffffffff157424 */ /* 0x000fe200078e00ff */
[----:B------:R-:W-:Y:S02]  /*a200*/  ISETP.GT.U32.AND P0, PT, R3, 0x1, PT ;  /* 0x000000010300780c */ /* 0x000fe40003f04070 */
[----:B------:R-:W-:Y:S02]  /*a210*/  SHF.R.U32.HI R4, RZ, 0x1, R3 ;  /* 0x00000001ff047819 */ /* 0x000fe40000011603 */
[----:B------:R-:W-:-:S02]  /*a220*/  ISETP.LT.U32.AND P0, PT, R8, 0x2, P0 ;  /* 0x000000020800780c */ /* 0x000fc40000701070 */
[----:B------:R-:W0:Y:S01]  /*a230*/  @P1 S2R R6, SR_CgaCtaId ;  /* 0x0000000000061919 */ /* 0x000e220000008800 */
[----:B------:R-:W-:Y:S02]  /*a240*/  @P1 MOV R5, 0x400 ;  /* 0x0000040000051802 */ /* 0x000fe40000000f00 */
[----:B------:R-:W-:Y:S02]  /*a250*/  IADD3.X R17, R17, UR7, RZ, P2, !PT ;  /* 0x0000000711117c10 */ /* 0x000fe400097fe4ff */
[----:B------:R-:W-:Y:S02]  /*a260*/  ISETP.GE.U32.AND P2, PT, R16, UR8, PT ;  /* 0x0000000810007c0c */ /* 0x000fe4000bf46070 */
[----:B------:R-:W-:Y:S02]  /*a270*/  LOP3.LUT R4, R4, 0x1, RZ, 0xc0, !PT ;  /* 0x0000000104047812 */ /* 0x000fe400078ec0ff */
[----:B------:R-:W-:Y:S02]  /*a280*/  LOP3.LUT R3, R3, 0x1, RZ, 0xc0, !PT ;  /* 0x0000000103037812 */ /* 0x000fe400078ec0ff */
[----:B------:R-:W-:-:S02]  /*a290*/  PRMT R9, RZ, 0x7610, R9 ;  /* 0x00007610ff097816 */ /* 0x000fc40000000009 */
[----:B0-----:R-:W-:Y:S02]  /*a2a0*/  @P1 LEA R5, R6, R5, 0x18 ;  /* 0x0000000506051211 */ /* 0x001fe400078ec0ff */
[----:B------:R-:W-:Y:S02]  /*a2b0*/  MOV R6, 0xffffffff ;  /* 0xffffffff00067802 */ /* 0x000fe40000000f00 */
[----:B------:R0:W-:Y:S01]  /*a2c0*/  @P1 SYNCS.ARRIVE.TRANS64.A1T0 RZ, [R5+URZ+0x38], RZ ;  /* 0x000038ff05ff19a7 */ /* 0x0001e2000810003f */
[----:B------:R-:W-:-:S04]  /*a2d0*/  ISETP.NE.U32.AND P1, PT, R4, 0x1, PT ;  /* 0x000000010400780c */ /* 0x000fc80003f25070 */
[----:B------:R-:W-:Y:S02]  /*a2e0*/  ISETP.GT.U32.AND P1, PT, R8, 0x1, !P1 ;  /* 0x000000010800780c */ /* 0x000fe40004f24070 */
[----:B0-----:R-:W-:Y:S02]  /*a2f0*/  SEL R5, RZ, 0x1, !P0 ;  /* 0x00000001ff057807 */ /* 0x001fe40004000000 */
[----:B------:R-:W-:Y:S02]  /*a300*/  ISETP.GE.U32.AND.EX P0, PT, R17, UR9, PT, P2 ;  /* 0x0000000911007c0c */ /* 0x000fe4000bf06120 */
[----:B------:R-:W-:-:S04]  /*a310*/  SEL R4, RZ, 0x1, !P1 ;  /* 0x00000001ff047807 */ /* 0x000fc80004800000 */
[----:B------:R-:W-:Y:S02]  /*a320*/  LOP3.LUT R0, R4, R0, R5, 0x96, !PT ;  /* 0x0000000004007212 */ /* 0x000fe400078e9605 */
[----:B------:R-:W-:-:S05]  /*a330*/  PRMT R4, RZ, 0x7610, R4 ;  /* 0x00007610ff047816 */ /* 0x000fca0000000004 */
[----:B------:R-:W-:Y:S05]  /*a340*/  @P0 BRA `(.L_x_300) ;  /* 0x0000000400540947 */ /* 0x000fea0003800000 */
[----:B------:R-:W0:Y:S01]  /*a350*/  S2R R15, SR_CTAID.X ;  /* 0x00000000000f7919 */ /* 0x000e220000002500 */
[----:B------:R-:W-:Y:S01]  /*a360*/  ULDC.64 UR8, c[0x0][0x628] ;  /* 0x00018a0000087ab9 */ /* 0x000fe20000000a00 */
[----:B------:R-:W-:Y:S01]  /*a370*/  ULDC UR11, c[0x0][0x630] ;  /* 0x00018c00000b7ab9 */ /* 0x000fe20000000800 */
[----:B------:R-:W-:Y:S01]  /*a380*/  ISETP.NE.U32.AND P0, PT, RZ, UR8, PT ;  /* 0x00000008ff007c0c */ /* 0x000fe2000bf05070 */
[----:B------:R-:W1:Y:S01]  /*a390*/  S2R R20, SR_CTAID.Y ;  /* 0x0000000000147919 */ /* 0x000e620000002600 */
[----:B------:R-:W-:Y:S01]  /*a3a0*/  ULDC UR12, c[0x0][0x150] ;  /* 0x00005400000c7ab9 */ /* 0x000fe20000000800 */
[----:B------:R-:W-:Y:S01]  /*a3b0*/  IMAD.MOV.U32 R4, RZ, RZ, R16 ;  /* 0x000000ffff047224 */ /* 0x000fe200078e0010 */
[----:B------:R-:W-:Y:S02]  /*a3c0*/  ISETP.NE.AND.EX P0, PT, RZ, UR9, PT, P0 ;  /* 0x00000009ff007c0c */ /* 0x000fe4000bf05300 */
[----:B------:R-:W-:Y:S02]  /*a3d0*/  MOV R5, R17 ;  /* 0x0000001100057202 */ /* 0x000fe40000000f00 */
[----:B0-----:R-:W-:-:S09]  /*a3e0*/  I2FP.F32.U32 R22, R15 ;  /* 0x0000000f00167245 */ /* 0x001fd20000201000 */
[----:B------:R-:W-:Y:S05]  /*a3f0*/  @!P0 BRA `(.L_x_301) ;  /* 0x0000000000288947 */ /* 0x000fea0003800000 */
[----:B------:R-:W-:Y:S02]  /*a400*/  ULDC UR10, c[0x0][0x634] ;  /* 0x00018d00000a7ab9 */ /* 0x000fe40000000800 */
[----:B------:R-:W-:-:S05]  /*a410*/  IADD3 R5, P0, R16, UR10, RZ ;  /* 0x0000000a10057c10 */ /* 0x000fca000ff1e0ff */
[----:B------:R-:W-:-:S04]  /*a420*/  IMAD.X R21, RZ, RZ, R17, P0 ;  /* 0x000000ffff157224 */ /* 0x000fc800000e0611 */
[----:B------:R-:W-:-:S04]  /*a430*/  IMAD.WIDE.U32 R6, R21, UR8, RZ ;  /* 0x0000000815067c25 */ /* 0x000fc8000f8e00ff */
[----:B------:R-:W-:-:S04]  /*a440*/  IMAD.WIDE.U32 R6, P0, R5, UR9, R6 ;  /* 0x0000000905067c25 */ /* 0x000fc8000f800006 */
[----:B------:R-:W-:-:S04]  /*a450*/  IMAD.WIDE.U32 R4, R5, UR8, RZ ;  /* 0x0000000805047c25 */ /* 0x000fc8000f8e00ff */
[----:B------:R-:W-:Y:S01]  /*a460*/  IMAD.MOV.U32 R4, RZ, RZ, R7 ;  /* 0x000000ffff047224 */ /* 0x000fe200078e0007 */
[----:B------:R-:W-:Y:S02]  /*a470*/  IADD3 RZ, P1, R5, R6, RZ ;  /* 0x0000000605ff7210 */ /* 0x000fe40007f3e0ff */
[----:B------:R-:W-:-:S03]  /*a480*/  IADD3.X R5, RZ, RZ, RZ, P0, !PT ;  /* 0x000000ffff057210 */ /* 0x000fc600007fe4ff */
[----:B------:R-:W-:-:S08]  /*a490*/  IMAD.WIDE.U32.X R4, R21, UR9, R4, P1 ;  /* 0x0000000915047c25 */ /* 0x000fd000088e0404 */
.L_x_301:
[--C-:B------:R-:W-:Y:S01]  /*a4a0*/  SHF.R.U64 R14, R4, UR11, R5.reuse ;  /* 0x0000000b040e7c19 */ /* 0x100fe20008001205 */
[----:B------:R-:W-:Y:S01]  /*a4b0*/  FMUL R22, R22, UR12 ;  /* 0x0000000c16167c20 */ /* 0x000fe20008400000 */
[----:B------:R-:W-:Y:S01]  /*a4c0*/  SHF.R.U32.HI R4, RZ, UR11, R5 ;  /* 0x0000000bff047c19 */ /* 0x000fe20008011605 */
[----:B------:R-:W0:Y:S01]  /*a4d0*/  LDC R6, c[0x0][0x144] ;  /* 0x00005100ff067b82 */ /* 0x000e220000000800 */
[----:B------:R-:W-:Y:S01]  /*a4e0*/  IADD3 R5, P0, RZ, -R14, RZ ;  /* 0x8000000eff057210 */ /* 0x000fe20007f1e0ff */
[----:B------:R-:W-:Y:S01]  /*a4f0*/  ULDC UR10, c[0x0][0x154] ;  /* 0x00005500000a7ab9 */ /* 0x000fe20000000800 */
[----:B-1----:R-:W-:Y:S01]  /*a500*/  I2FP.F32.U32 R7, R20 ;  /* 0x0000001400077245 */ /* 0x002fe20000201000 */
[----:B------:R-:W-:Y:S01]  /*a510*/  ULDC.64 UR8, c[0x0][0x620] ;  /* 0x0001880000087ab9 */ /* 0x000fe20000000a00 */
[----:B------:R-:W-:Y:S01]  /*a520*/  IADD3.X R4, RZ, ~R4, RZ, P0, !PT ;  /* 0x80000004ff047210 */ /* 0x000fe200007fe4ff */
[----:B------:R-:W1:Y:S01]  /*a530*/  F2I.U32.TRUNC.NTZ R22, R22 ;  /* 0x0000001600167305 */ /* 0x000e62000020f000 */
[----:B------:R-:W-:Y:S01]  /*a540*/  ISETP.NE.AND P2, PT, R2, 0x1, PT ;  /* 0x000000010200780c */ /* 0x000fe20003f45270 */
[----:B------:R-:W-:Y:S01]  /*a550*/  FMUL R23, R7, UR10 ;  /* 0x0000000a07177c20 */ /* 0x000fe20008400000 */
[----:B------:R-:W2:Y:S01]  /*a560*/  LDC R25, c[0x0][0x148] ;  /* 0x00005200ff197b82 */ /* 0x000ea20000000800 */
[----:B------:R-:W-:Y:S01]  /*a570*/  IMAD R4, R4, UR8, RZ ;  /* 0x0000000804047c24 */ /* 0x000fe2000f8e02ff */
[----:B------:R-:W-:-:S02]  /*a580*/  ULDC.64 UR10, c[0x0][0x640] ;  /* 0x00019000000a7ab9 */ /* 0x000fc40000000a00 */
[----:B------:R-:W-:Y:S01]  /*a590*/  ISETP.NE.U32.AND P0, PT, RZ, UR10, PT ;  /* 0x0000000aff007c0c */ /* 0x000fe2000bf05070 */
[----:B------:R-:W3:Y:S01]  /*a5a0*/  F2I.U32.TRUNC.NTZ R23, R23 ;  /* 0x0000001700177305 */ /* 0x000ee2000020f000 */
[C---:B------:R-:W-:Y:S02]  /*a5b0*/  IMAD R7, R5.reuse, UR9, R4 ;  /* 0x0000000905077c24 */ /* 0x040fe4000f8e0204 */
[----:B------:R-:W-:Y:S01]  /*a5c0*/  IMAD.WIDE.U32 R4, R5, UR8, R16 ;  /* 0x0000000805047c25 */ /* 0x000fe2000f8e0010 */
[----:B------:R-:W-:Y:S01]  /*a5d0*/  ULDC UR8, c[0x0][0x618] ;  /* 0x0001860000087ab9 */ /* 0x000fe20000000800 */
[----:B------:R-:W-:Y:S02]  /*a5e0*/  ISETP.NE.AND.EX P0, PT, RZ, UR11, PT, P0 ;  /* 0x0000000bff007c0c */ /* 0x000fe4000bf05300 */
[----:B-1----:R-:W-:Y:S01]  /*a5f0*/  IMAD.MOV R22, RZ, RZ, -R22 ;  /* 0x000000ffff167224 */ /* 0x002fe200078e0a16 */
[----:B------:R-:W-:-:S03]  /*a600*/  IADD3 R5, R5, R7, RZ ;  /* 0x0000000705057210 */ /* 0x000fc60007ffe0ff */
[----:B0-----:R-:W-:Y:S01]  /*a610*/  IMAD R15, R6, R22, R15 ;  /* 0x00000016060f7224 */ /* 0x001fe200078e020f */
[--C-:B------:R-:W-:Y:S02]  /*a620*/  SHF.R.U64 R21, R4, UR8, R5.reuse ;  /* 0x0000000804157c19 */ /* 0x100fe40008001205 */
[----:B------:R-:W-:Y:S01]  /*a630*/  SHF.R.U32.HI R4, RZ, UR8, R5 ;  /* 0x00000008ff047c19 */ /* 0x000fe20008011605 */
[----:B------:R-:W-:Y:S01]  /*a640*/  ULDC UR8, c[0x0][0x608] ;  /* 0x0001820000087ab9 */ /* 0x000fe20000000800 */
[----:B---3--:R-:W-:Y:S02]  /*a650*/  IMAD.MOV R6, RZ, RZ, -R23 ;  /* 0x000000ffff067224 */ /* 0x008fe400078e0a17 */
[--C-:B------:R-:W-:Y:S02]  /*a660*/  SHF.R.U32.HI R5, RZ, UR8, R4.reuse ;  /* 0x00000008ff057c19 */ /* 0x100fe40008011604 */
[----:B------:R-:W-:Y:S01]  /*a670*/  SHF.R.U64 R22, R21, UR8, R4 ;  /* 0x0000000815167c19 */ /* 0x000fe20008001204 */
[----:B------:R-:W-:Y:S01]  /*a680*/  ULDC UR8, c[0x0][0x658] ;  /* 0x0001960000087ab9 */ /* 0x000fe20000000800 */
[----:B--2---:R-:W-:Y:S01]  /*a690*/  @P2 IMAD R15, R25, R6, R20 ;  /* 0x00000006190f2224 */ /* 0x004fe200078e0214 */
[----:B------:R-:W-:-:S02]  /*a6a0*/  SHF.R.U32.HI R23, RZ, UR8, R5 ;  /* 0x00000008ff177c19 */ /* 0x000fc40008011605 */
[----:B------:R-:W-:-:S03]  /*a6b0*/  SHF.R.U64 R20, R22, UR8, R5 ;  /* 0x0000000816147c19 */ /* 0x000fc60008001205 */
[----:B------:R-:W-:Y:S01]  /*a6c0*/  IMAD.MOV.U32 R5, RZ, RZ, R23 ;  /* 0x000000ffff057224 */ /* 0x000fe200078e0017 */
[----:B------:R-:W-:Y:S01]  /*a6d0*/  MOV R6, R20 ;  /* 0x0000001400067202 */ /* 0x000fe20000000f00 */
[----:B------:R-:W-:Y:S06]  /*a6e0*/  @!P0 BRA `(.L_x_302) ;  /* 0x00000000002c8947 */ /* 0x000fec0003800000 */
[----:B------:R-:W-:Y:S02]  /*a6f0*/  ULDC UR8, c[0x0][0x64c] ;  /* 0x0001930000087ab9 */ /* 0x000fe40000000800 */
[----:B------:R-:W-:-:S04]  /*a700*/  IADD3 R5, P0, R20, UR8, RZ ;  /* 0x0000000814057c10 */ /* 0x000fc8000ff1e0ff */
[----:B------:R-:W-:-:S05]  /*a710*/  IADD3.X R23, RZ, R23, RZ, P0, !PT ;  /* 0x00000017ff177210 */ /* 0x000fca00007fe4ff */
[----:B------:R-:W-:-:S04]  /*a720*/  IMAD.WIDE.U32 R6, R23, UR10, RZ ;  /* 0x0000000a17067c25 */ /* 0x000fc8000f8e00ff */
[----:B------:R-:W-:-:S04]  /*a730*/  IMAD.WIDE.U32 R6, P0, R5, UR11, R6 ;  /* 0x0000000b05067c25 */ /* 0x000fc8000f800006 */
[----:B------:R-:W-:Y:S01]  /*a740*/  IMAD.WIDE.U32 R4, R5, UR10, RZ ;  /* 0x0000000a05047c25 */ /* 0x000fe2000f8e00ff */
[----:B------:R-:W-:-:S04]  /*a750*/  MOV R4, R7 ;  /* 0x0000000700047202 */ /* 0x000fc80000000f00 */
[----:B------:R-:W-:Y:S01]  /*a760*/  IADD3 RZ, P1, R5, R6, RZ ;  /* 0x0000000605ff7210 */ /* 0x000fe20007f3e0ff */
[----:B------:R-:W-:-:S04]  /*a770*/  IMAD.X R5, RZ, RZ, RZ, P0 ;  /* 0x000000ffff057224 */ /* 0x000fc800000e06ff */
[----:B------:R-:W-:-:S04]  /*a780*/  IMAD.WIDE.U32.X R4, R23, UR11, R4, P1 ;  /* 0x0000000b17047c25 */ /* 0x000fc800088e0404 */
[----:B------:R-:W-:-:S07]  /*a790*/  IMAD.MOV.U32 R6, RZ, RZ, R4 ;  /* 0x000000ffff067224 */ /* 0x000fce00078e0004 */
.L_x_302:
[----:B------:R-:W-:Y:S01]  /*a7a0*/  ULDC UR8, c[0x0][0x648] ;  /* 0x0001920000087ab9 */ /* 0x000fe20000000800 */
[----:B------:R-:W-:Y:S01]  /*a7b0*/  LOP3.LUT R4, R22, UR6, RZ, 0xc0, !PT ;  /* 0x0000000616047c12 */ /* 0x000fe2000f8ec0ff */
[----:B------:R-:W-:Y:S01]  /*a7c0*/  ULDC UR9, c[0x0][0x610] ;  /* 0x0001840000097ab9 */ /* 0x000fe20000000800 */
[----:B------:R-:W-:Y:S01]  /*a7d0*/  SHF.R.U64 R5, R6, UR8, R5 ;  /* 0x0000000806057c19 */ /* 0x000fe20008001205 */
[----:B------:R-:W-:Y:S01]  /*a7e0*/  ULDC UR8, c[0x0][0x638] ;  /* 0x00018e0000087ab9 */ /* 0x000fe20000000800 */
[----:B------:R-:W-:Y:S02]  /*a7f0*/  LOP3.LUT R21, R21, UR4, RZ, 0xc0, !PT ;  /* 0x0000000415157c12 */ /* 0x000fe4000f8ec0ff */
[C---:B------:R-:W-:Y:S01]  /*a800*/  IADD3 R7, -R5.reuse, RZ, RZ ;  /* 0x000000ff05077210 */ /* 0x040fe20007ffe1ff */
[----:B------:R-:W-:Y:S01]  /*a810*/  IMAD R4, R5, UR5, R4 ;  /* 0x0000000505047c24 */ /* 0x000fe2000f8e0204 */
[----:B------:R-:W-:-:S03]  /*a820*/  MOV R6, R14 ;  /* 0x0000000e00067202 */ /* 0x000fc60000000f00 */
[----:B------:R-:W-:Y:S01]  /*a830*/  IMAD R20, R7, UR8, R20 ;  /* 0x0000000807147c24 */ /* 0x000fe2000f8e0214 */
[----:B------:R-:W-:Y:S01]  /*a840*/  ULDC UR8, c[0x0][0x600] ;  /* 0x0001800000087ab9 */ /* 0x000fe20000000800 */
[----:B------:R-:W-:Y:S02]  /*a850*/  IMAD R15, R4, UR9, R15 ;  /* 0x00000009040f7c24 */ /* 0x000fe4000f8e020f */
[----:B------:R-:W-:Y:S02]  /*a860*/  IMAD R20, R20, UR8, R21 ;  /* 0x0000000814147c24 */ /* 0x000fe4000f8e0215 */
[----:B------:R-:W-:-:S03]  /*a870*/  IMAD.MOV.U32 R4, RZ, RZ, 0x1 ;  /* 0x00000001ff047424 */ /* 0x000fc600078e00ff */
[----:B------:R-:W-:Y:S02]  /*a880*/  SEL R21, R20, R15, !P2 ;  /* 0x0000000f14157207 */ /* 0x000fe40005000000 */
[----:B------:R-:W-:-:S07]  /*a890*/  SEL R20, R15, R20, !P2 ;  /* 0x000000140f147207 */ /* 0x000fce0005000000 */
.L_x_300:
[----:B------:R-:W-:Y:S05]  /*a8a0*/  BSYNC B1 ;  /* 0x0000000000017941 */ /* 0x000fea0003800000 */
.L_x_299:
[----:B------:R-:W-:-:S13]  /*a8b0*/  LOP3.LUT P0, RZ, R4, 0xff, RZ, 0xc0, !PT ;  /* 0x000000ff04ff7812 */ /* 0x000fda000780c0ff */
[----:B------:R-:W-:Y:S05]  /*a8c0*/  @P0 BRA `(.L_x_303) ;  /* 0xfffffff4000c0947 */ /* 0x000fea000383ffff */
[----:B------:R-:W-:Y:S05]  /*a8d0*/  BSYNC B0 ;  /* 0x0000000000007941 */ /* 0x000fea0003800000 */
.L_x_292:
[----:B------:R-:W-:-:S03]  /*a8e0*/  UMOV UR8, 0xffffffff ;  /* 0xffffffff00087882 */ /* 0x000fc60000000000 */
[----:B------:R-:W-:Y:S05]  /*a8f0*/  BRA.DIV UR8, `(.L_x_304) ;  /* 0x0000000208cc7947 */ /* 0x000fea000b800000 */
[----:B------:R-:W-:-:S13]  /*a900*/  ELECT P6, URZ, PT ;  /* 0x00000000003f782f */ /* 0x000fda00038c0000 */
.L_x_316:
[----:B------:R-:W-:Y:S04]  /*a910*/  BSSY B0, `(.L_x_305) ;  /* 0x0000019000007945 */ /* 0x000fe80003800000 */
[----:B------:R-:W-:Y:S05]  /*a920*/  @!P6 BRA `(.L_x_306) ;  /* 0x00000000005ce947 */ /* 0x000fea0003800000 */
[----:B------:R-:W-:-:S04]  /*a930*/  LOP3.LUT R19, R19, 0x2, RZ, 0xfc, !PT ;  /* 0x0000000213137812 */ /* 0x000fc800078efcff */
[----:B------:R-:W-:-:S13]  /*a940*/  ISETP.NE.AND P0, PT, R19, 0x3, PT ;  /* 0x000000031300780c */ /* 0x000fda0003f05270 */
[----:B------:R-:W-:Y:S05]  /*a950*/  @!P0 BRA `(.L_x_307) ;  /* 0x0000000000048947 */ /* 0x000fea0003800000 */
[----:B------:R-:W-:Y:S01]  /*a960*/  BPT.TRAP 0x1 ;  /* 0x000000040000795c */ /* 0x000fe20000300000 */
.L_x_307:
[----:B------:R-:W0:Y:S01]  /*a970*/  S2R R5, SR_CgaCtaId ;  /* 0x0000000000057919 */ /* 0x000e220000008800 */
[----:B------:R-:W-:Y:S02]  /*a980*/  MOV R2, 0x400 ;  /* 0x0000040000027802 */ /* 0x000fe40000000f00 */
[----:B------:R-:W-:Y:S02]  /*a990*/  SHF.L.U32 R4, R0, 0x1f, RZ ;  /* 0x0000001f00047819 */ /* 0x000fe400000006ff */
[----:B0-----:R-:W-:-:S05]  /*a9a0*/  LEA R2, R5, R2, 0x18 ;  /* 0x0000000205027211 */ /* 0x001fca00078ec0ff */
[----:B------:R-:W-:-:S05]  /*a9b0*/  VIADD R2, R2, 0x10 ;  /* 0x0000001002027836 */ /* 0x000fca0000000000 */
[C---:B------:R-:W-:Y:S01]  /*a9c0*/  LEA R7, R3.reuse, R2, 0x3 ;  /* 0x0000000203077211 */ /* 0x040fe200078e18ff */
[----:B------:R-:W-:-:S03]  /*a9d0*/  VIADD R3, R3, 0x1 ;  /* 0x0000000103037836 */ /* 0x000fc60000000000 */
[----:B------:R-:W0:Y:S02]  /*a9e0*/  SYNCS.PHASECHK.TRANS64.TRYWAIT P0, [R7+URZ], R4 ;  /* 0x00000004070075a7 */ /* 0x000e24000800017f */
[----:B------:R-:W-:-:S04]  /*a9f0*/  ISETP.NE.AND P1, PT, R3, 0x2, PT ;  /* 0x000000020300780c */ /* 0x000fc80003f25270 */
[----:B------:R-:W-:Y:S02]  /*aa00*/  SEL R5, RZ, 0x1, P1 ;  /* 0x00000001ff057807 */ /* 0x000fe40000800000 */
[----:B------:R-:W-:Y:S02]  /*aa10*/  SEL R3, R3, RZ, P1 ;  /* 0x000000ff03037207 */ /* 0x000fe40000800000 */
[----:B------:R-:W-:Y:S01]  /*aa20*/  LOP3.LUT R0, R0, R5, RZ, 0x3c, !PT ;  /* 0x0000000500007212 */ /* 0x000fe200078e3cff */
[----:B0-----:R-:W-:Y:S06]  /*aa30*/  @!P0 BRA `(.L_x_308) ;  /* 0x00000000009c8947 */ /* 0x001fec0003800000 */
.L_x_317:
[----:B------:R-:W-:Y:S02]  /*aa40*/  LEA R3, R3, R2, 0x3 ;  /* 0x0000000203037211 */ /* 0x000fe400078e18ff */
[----:B------:R-:W-:-:S07]  /*aa50*/  SHF.L.U32 R0, R0, 0x1f, RZ ;  /* 0x0000001f00007819 */ /* 0x000fce00000006ff */
.L_x_309:
[----:B-1----:R1:W2:Y:S02]  /*aa60*/  SYNCS.PHASECHK.TRANS64.TRYWAIT P0, [R3+URZ], R0 ;  /* 0x00000000030075a7 */ /* 0x0022a4000800017f */
[----:B--2---:R-:W-:Y:S05]  /*aa70*/  @!P0 NANOSLEEP.SYNCS 0x989680 ;  /* 0x009896800000895d */ /* 0x004fea0003900000 */
[----:B------:R-:W2:Y:S02]  /*aa80*/  @!P0 SYNCS.PHASECHK.TRANS64 P0, [R3+URZ], R0 ;  /* 0x00000000030085a7 */ /* 0x000ea4000800007f */
[----:B--2---:R-:W-:Y:S05]  /*aa90*/  @!P0 BRA `(.L_x_309) ;  /* 0xfffffffc00f08947 */ /* 0x004fea000383ffff */
.L_x_306:
[----:B------:R-:W-:Y:S05]  /*aaa0*/  BSYNC B0 ;  /* 0x0000000000007941 */ /* 0x000fea0003800000 */
.L_x_305:
[----:B------:R-:W-:Y:S05]  /*aab0*/  EXIT ;  /* 0x000000000000794d */ /* 0x000fea0003800000 */
.L_x_21:
[----:B----4-:R4:W0:Y:S02]  /*aac0*/  SYNCS.PHASECHK.TRANS64.TRYWAIT P1, [R3+URZ], R0 ;  /* 0x00000000030075a7 */ /* 0x010824000802017f */
[----:B0-----:R-:W-:Y:S05]  /*aad0*/  @!P1 NANOSLEEP.SYNCS 0x989680 ;  /* 0x009896800000995d */ /* 0x001fea0003900000 */
[----:B------:R-:W0:Y:S02]  /*aae0*/  @!P1 SYNCS.PHASECHK.TRANS64 P1, [R3+URZ], R0 ;  /* 0x00000000030095a7 */ /* 0x000e24000802007f */
[----:B0-----:R-:W-:Y:S05]  /*aaf0*/  @!P1 BRA `(.L_x_21) ;  /* 0xfffffffc00f09947 */ /* 0x001fea000383ffff */
[----:B------:R-:W-:Y:S05]  /*ab00*/  BRA `(.L_x_20) ;  /* 0xffffff6800747947 */ /* 0x000fea000383ffff */
.L_x_26:
[----:B-1----:R1:W3:Y:S02]  /*ab10*/  SYNCS.PHASECHK.TRANS64.TRYWAIT P1, [R5+URZ], R4 ;  /* 0x00000004050075a7 */ /* 0x0022e4000802017f */
[----:B---3--:R-:W-:Y:S05]  /*ab20*/  @!P1 NANOSLEEP.SYNCS 0x989680 ;  /* 0x009896800000995d */ /* 0x008fea0003900000 */
[----:B------:R-:W3:Y:S02]  /*ab30*/  @!P1 SYNCS.PHASECHK.TRANS64 P1, [R5+URZ], R4 ;  /* 0x00000004050095a7 */ /* 0x000ee4000802007f */
[----:B---3--:R-:W-:Y:S05]  /*ab40*/  @!P1 BRA `(.L_x_26) ;  /* 0xfffffffc00f09947 */ /* 0x008fea000383ffff */
[----:B------:R-:W-:Y:S05]  /*ab50*/  BRA `(.L_x_25) ;  /* 0xffffff7000787947 */ /* 0x000fea000383ffff */
.L_x_293:
[----:B------:R-:W-:Y:S01]  /*ab60*/  BSSY B1, `(.L_x_310) ;  /* 0x0000006000017945 */ /* 0x000fe20003800000 */
[----:B------:R-:W-:-:S07]  /*ab70*/  IMAD.MOV.U32 R15, RZ, RZ, -0x1 ;  /* 0xffffffffff0f7424 */ /* 0x000fce00078e00ff */
[----:B------:R-:W-:Y:S05]  /*ab80*/  WARPSYNC.COLLECTIVE R15, `(.L_x_311) ;  /* 0x000000000f0c7348 */ /* 0x000fea0003c00000 */
[----:B------:R-:W-:Y:S02]  /*ab90*/  ELECT P6, UR62, PT ;  /* 0x00000000003e782f */ /* 0x000fe400038c0000 */
[----:B------:R-:W-:Y:S01]  /*aba0*/  MOV R14, UR62 ;  /* 0x0000003e000e7c02 */ /* 0x000fe20008000f00 */
[----:B------:R-:W-:Y:S10]  /*abb0*/  ENDCOLLECTIVE ;  /* 0x000000000000791b */ /* 0x000ff40003800000 */
.L_x_311:
[----:B------:R-:W-:Y:S05]  /*abc0*/  BSYNC B1 ;  /* 0x0000000000017941 */ /* 0x000fea0003800000 */
.L_x_310:
[----:B------:R-:W-:Y:S05]  /*abd0*/  BRA `(.L_x_312) ;  /* 0xfffffff000547947 */ /* 0x000fea000383ffff */
.L_x_296:
[----:B0-----:R0:W1:Y:S02]  /*abe0*/  SYNCS.PHASECHK.TRANS64.TRYWAIT P0, [R20+URZ+0x10], R7 ;  /* 0x00001007140075a7 */ /* 0x001064000800017f */
[----:B-1----:R-:W-:Y:S05]  /*abf0*/  @!P0 NANOSLEEP.SYNCS 0x989680 ;  /* 0x009896800000895d */ /* 0x002fea0003900000 */
[----:B------:R-:W1:Y:S02]  /*ac00*/  @!P0 SYNCS.PHASECHK.TRANS64 P0, [R20+URZ+0x10], R7 ;  /* 0x00001007140085a7 */ /* 0x000e64000800007f */
[----:B-1----:R-:W-:Y:S05]  /*ac10*/  @!P0 BRA `(.L_x_296) ;  /* 0xfffffffc00f08947 */ /* 0x002fea000383ffff */
[----:B------:R-:W-:Y:S05]  /*ac20*/  BRA `(.L_x_313) ;  /* 0xfffffff0008c7947 */ /* 0x000fea000383ffff */
.L_x_304:
[----:B------:R-:W-:Y:S01]  /*ac30*/  BSSY B0, `(.L_x_314) ;  /* 0x0000006000007945 */ /* 0x000fe20003800000 */
[----:B------:R-:W-:-:S07]  /*ac40*/  MOV R15, 0xffffffff ;  /* 0xffffffff000f7802 */ /* 0x000fce0000000f00 */
[----:B------:R-:W-:Y:S05]  /*ac50*/  WARPSYNC.COLLECTIVE R15, `(.L_x_315) ;  /* 0x000000000f0c7348 */ /* 0x000fea0003c00000 */
[----:B------:R-:W-:Y:S02]  /*ac60*/  ELECT P6, UR62, PT ;  /* 0x00000000003e782f */ /* 0x000fe400038c0000 */
[----:B------:R-:W-:Y:S01]  /*ac70*/  MOV R14, UR62 ;  /* 0x0000003e000e7c02 */ /* 0x000fe20008000f00 */
[----:B------:R-:W-:Y:S10]  /*ac80*/  ENDCOLLECTIVE ;  /* 0x000000000000791b */ /* 0x000ff40003800000 */
.L_x_315:
[----:B------:R-:W-:Y:S05]  /*ac90*/  BSYNC B0 ;  /* 0x0000000000007941 */ /* 0x000fea0003800000 */
.L_x_314:
[----:B------:R-:W-:Y:S05]  /*aca0*/  BRA `(.L_x_316) ;  /* 0xfffffffc00187947 */ /* 0x000fea000383ffff */
.L_x_308:
[----:B0-----:R0:W1:Y:S02]  /*acb0*/  SYNCS.PHASECHK.TRANS64.TRYWAIT P0, [R7+URZ], R4 ;  /* 0x00000004070075a7 */ /* 0x001064000800017f */
[----:B-1----:R-:W-:Y:S05]  /*acc0*/  @!P0 NANOSLEEP.SYNCS 0x989680 ;  /* 0x009896800000895d */ /* 0x002fea0003900000 */
[----:B------:R-:W1:Y:S02]  /*acd0*/  @!P0 SYNCS.PHASECHK.TRANS64 P0, [R7+URZ], R4 ;  /* 0x00000004070085a7 */ /* 0x000e64000800007f */
[----:B-1----:R-:W-:Y:S05]  /*ace0*/  @!P0 BRA `(.L_x_308) ;  /* 0xfffffffc00f08947 */ /* 0x002fea000383ffff */
[----:B------:R-:W-:Y:S05]  /*acf0*/  BRA `(.L_x_317) ;  /* 0xfffffffc00507947 */ /* 0x000fea000383ffff */
.L_x_318:
[----:B------:R-:W-:-:S00]  /*ad00*/  BRA `(.L_x_318) ;  /* 0xfffffffc00fc7947 */ /* 0x000fc0000383ffff */
[----:B------:R-:W-:-:S00]  /*ad10*/  NOP ;  /* 0x0000000000007918 */ /* 0x000fc00000000000 */
        /* <DEDUP_REMOVED lines=14> */
.L_x_319:


//--------------------- .nv.global.init           --------------------------
	.section	.nv.global.init,"aw",@progbits
.nv.global.init:
	.type		$str$22,@object
	.size		$str$22,($str$23 - $str$22)
$str$22:
        /*0000*/ 	.byte	0x6b, 0x5f, 0x74, 0x69, 0x6c, 0x65, 0x5f, 0x63, 0x6f, 0x75, 0x6e, 0x74, 0x20, 0x3e, 0x3d, 0x20
        /*0010*/ 	.byte	0x31, 0x00
	.type		$str$23,@object
	.size		$str$23,(__unnamed_1 - $str$23)
$str$23:
        /*0012*/ 	.byte	0x2f, 0x74, 0x6d, 0x70, 0x2f, 0x63, 0x75, 0x74, 0x6c, 0x61, 0x73, 0x73, 0x5f, 0x73, 0x77, 0x65
        /*0022*/ 	.byte	0x65, 0x70, 0x5f, 0x73, 0x72, 0x63, 0x2f, 0x69, 0x6e, 0x63, 0x6c, 0x75, 0x64, 0x65, 0x2f, 0x63
        /*0032*/ 	.byte	0x75, 0x74, 0x6c, 0x61, 0x73, 0x73, 0x2f, 0x67, 0x65, 0x6d, 0x6d, 0x2f, 0x63, 0x6f, 0x6c, 0x6c
        /*0042*/ 	.byte	0x65, 0x63, 0x74, 0x69, 0x76, 0x65, 0x2f, 0x73, 0x6d, 0x39, 0x30, 0x5f, 0x6d, 0x6d, 0x61, 0x5f
        /*0052*/ 	.byte	0x74, 0x6d, 0x61, 0x5f, 0x67, 0x6d, 0x6d, 0x61, 0x5f, 0x73, 0x73, 0x5f, 0x77, 0x61, 0x72, 0x70
        /*0062*/ 	.byte	0x73, 0x70, 0x65, 0x63, 0x69, 0x61, 0x6c, 0x69, 0x7a, 0x65, 0x64, 0x2e, 0x68, 0x70, 0x70, 0x00
	.type		__unnamed_1,@object
	.size		__unnamed_1,(.L_0 - __unnamed_1)
__unnamed_1:
        /*0072*/ 	.byte	0x76, 0x6f, 0x69, 0x64, 0x20, 0x63, 0x75, 0x74, 0x6c, 0x61, 0x73, 0x73, 0x3a, 0x3a, 0x67, 0x65
        /* <DEDUP_REMOVED lines=175> */
        /*0b72*/ 	.byte	0x75, 0x74, 0x65, 0x3a, 0x3a, 0x69, 0x64, 0x65, 0x6e, 0x74, 0x69, 0x74, 0x79, 0x5d, 0x00
.L_0:


//--------------------- .nv.shared._ZN7cutlass13device_kernelINS_4gemm6kernel13GemmUniversalIN4cute5tupleIJiiiiEEENS1_10collective13CollectiveMmaINS1_34MainloopSm90TmaGmmaWarpSpecializedILi2ENS5_IJNS4_1CILi2EEENSA_ILi1EEESC_EEENS1_35KernelTmaWarpSpecializedCooperativeEEENS5_IJNSA_ILi256EEENSA_ILi128EEENSA_ILi64EEEEEEfNS5_IJlSC_lEEEfSK_NS4_8TiledMMAINS4_8MMA_AtomIJNS4_4SM904GMMA30MMA_64x128x8_F32TF32TF32_SS_TNILNSO_7ScaleInE1ELSQ_1EEEEEENS4_6LayoutISD_NS5_IJSC_NSA_ILi0EEESU_EEEEENS5_IJNS4_10UnderscoreESX_SX_EEEEENS4_13SM90_TMA_LOADENS4_14ComposedLayoutINS4_7SwizzleILi3ELi4ELi3EEENS4_18smem_ptr_flag_bitsILi32EEENST_INS5_IJNSA_ILi8EEENSA_ILi32EEEEEENS5_IJS17_SC_EEEEEEEvNS4_8identityENS4_23SM90_TMA_LOAD_MULTICASTES1B_vS1C_EENS_8epilogue10collective6detail29Sm90TmaWarpSpecializedAdapterINS1G_15DefaultEpilogueIfSK_SK_NS1F_6thread17LinearCombinationIfLi1EffLNS1K_9ScaleType4KindE0ELNS_15FloatRoundStyleE2EfEENS1_15EpilogueDefaultEEEEEvvEEEEvNT_6ParamsE --------------------------
	.section	.nv.shared._ZN7cutlass13device_kernelINS_4gemm6kernel13GemmUniversalIN4cute5tupleIJiiiiEEENS1_10collective13CollectiveMmaINS1_34MainloopSm90TmaGmmaWarpSpecializedILi2ENS5_IJNS4_1CILi2EEENSA_ILi1EEESC_EEENS1_35KernelTmaWarpSpecializedCooperativeEEENS5_IJNSA_ILi256EEENSA_ILi128EEENSA_ILi64EEEEEEfNS5_IJlSC_lEEEfSK_NS4_8TiledMMAINS4_8MMA_AtomIJNS4_4SM904GMMA30MMA_64x128x8_F32TF32TF32_SS_TNILNSO_7ScaleInE1ELSQ_1EEEEEENS4_6LayoutISD_NS5_IJSC_NSA_ILi0EEESU_EEEEENS5_IJNS4_10UnderscoreESX_SX_EEEEENS4_13SM90_TMA_LOADENS4_14ComposedLayoutINS4_7SwizzleILi3ELi4ELi3EEENS4_18smem_ptr_flag_bitsILi32EEENST_INS5_IJNSA_ILi8EEENSA_ILi32EEEEEENS5_IJS17_SC_EEEEEEEvNS4_8identityENS4_23SM90_TMA_LOAD_MULTICASTES1B_vS1C_EENS_8epilogue10collective6detail29Sm90TmaWarpSpecializedAdapterINS1G_15DefaultEpilogueIfSK_SK_NS1F_6thread17LinearCombinationIfLi1EffLNS1K_9ScaleType4KindE0ELNS_15FloatRoundStyleE2EfEENS1_15EpilogueDefaultEEEEEvvEEEEvNT_6ParamsE,"aw",@nobits
	.sectionflags	@""
	.align	16
	.zero		1024


//--------------------- .nv.shared.reserved.0     --------------------------
	.section	.nv.shared.reserved.0,"aw",@nobits
	.weak		__nv_reservedSMEM_offset_0_alias
	.size		__nv_reservedSMEM_offset_0_alias, 0, 0
	.other		__nv_reservedSMEM_offset_0_alias,@"STO_CUDA_RESERVED_SHARED STV_DEFAULT"
__nv_reservedSMEM_offset_0_alias:
	.zero		0


//--------------------- .nv.global                --------------------------
	.section	.nv.global,"aw",@nobits
.nv.global:
	.type		_ZN40_INTERNAL_4e8c475e_4_k_cu_1982e833_233884cute1_E,@object
	.size		_ZN40_INTERNAL_4e8c475e_4_k_cu_1982e833_233884cute1_E,(_ZN40_INTERNAL_4e8c475e_4_k_cu_1982e833_233884cuda3std3__45__cpo6cbeginE - _ZN40_INTERNAL_4e8c475e_4_k_cu_1982e833_233884cute1_E)
_ZN40_INTERNAL_4e8c475e_4_k_cu_1982e833_233884cute1_E:
	.zero		1
	.type		_ZN40_INTERNAL_4e8c475e_4_k_cu_1982e833_233884cuda3std3__45__cpo6cbeginE,@object
	.size		_ZN40_INTERNAL_4e8c475e_4_k_cu_1982e833_233884cuda3std3__45__cpo6cbeginE,(_ZN40_INTERNAL_4e8c475e_4_k_cu_1982e833_233884cuda3std3__48in_placeE - _ZN40_INTERNAL_4e8c475e_4_k_cu_1982e833_233884cuda3std3__45__cpo6cbeginE)
_ZN40_INTERNAL_4e8c475e_4_k_cu_1982e833_233884cuda3std3__45__cpo6cbeginE:
	.zero		1
	.type		_ZN40_INTERNAL_4e8c475e_4_k_cu_1982e833_233884cuda3std3__48in_placeE,@object
	.size		_ZN40_INTERNAL_4e8c475e_4_k_cu_1982e833_233884cuda3std3__48in_placeE,(_ZN40_INTERNAL_4e8c475e_4_k_cu_1982e833_233884cuda3std6ranges3__45__cpo9iter_moveE - _ZN40_INTERNAL_4e8c475e_4_k_cu_1982e833_233884cuda3std3__48in_placeE)
_ZN40_INTERNAL_4e8c475e_4_k_cu_1982e833_233884cuda3std3__48in_placeE:
	.zero		1
	.type		_ZN40_INTERNAL_4e8c475e_4_k_cu_1982e833_233884cuda3std6ranges3__45__cpo9iter_moveE,@object
	.size		_ZN40_INTERNAL_4e8c475e_4_k_cu_1982e833_233884cuda3std6ranges3__45__cpo9iter_moveE,(_ZN40_INTERNAL_4e8c475e_4_k_cu_1982e833_233884cuda3std3__45__cpo5beginE - _ZN40_INTERNAL_4e8c475e_4_k_cu_1982e833_233884cuda3std6ranges3__45__cpo9iter_moveE)
_ZN40_INTERNAL_4e8c475e_4_k_cu_1982e833_233884cuda3std6ranges3__45__cpo9iter_moveE:
	.zero		1
	.type		_ZN40_INTERNAL_4e8c475e_4_k_cu_1982e833_233884cuda3std3__45__cpo5beginE,@object
	.size		_ZN40_INTERNAL_4e8c475e_4_k_cu_1982e833_233884cuda3std3__45__cpo5beginE,(_ZN40_INTERNAL_4e8c475e_4_k_cu_1982e833_233884cuda3std3__442_GLOBAL__N__4e8c475e_4_k_cu_1982e833_233886ignoreE - _ZN40_INTERNAL_4e8c475e_4_k_cu_1982e833_233884cuda3std3__45__cpo5beginE)
_ZN40_INTERNAL_4e8c475e_4_k_cu_1982e833_233884cuda3std3__45__cpo5beginE:
	.zero		1
	.type		_ZN40_INTERNAL_4e8c475e_4_k_cu_1982e833_233884cuda3std3__442_GLOBAL__N__4e8c475e_4_k_cu_1982e833_233886ignoreE,@object
	.size		_ZN40_INTERNAL_4e8c475e_4_k_cu_1982e833_233884cuda3std3__442_GLOBAL__N__4e8c475e_4_k_cu_1982e833_233886ignoreE,(_ZN40_INTERNAL_4e8c475e_4_k_cu_1982e833_233884cute7productE - _ZN40_INTERNAL_4e8c475e_4_k_cu_1982e833_233884cuda3std3__442_GLOBAL__N__4e8c475e_4_k_cu_1982e833_233886ignoreE)
_ZN40_INTERNAL_4e8c475e_4_k_cu_1982e833_233884cuda3std3__442_GLOBAL__N__4e8c475e_4_k_cu_1982e833_233886ignoreE:
	.zero		1
	.type		_ZN40_INTERNAL_4e8c475e_4_k_cu_1982e833_233884cute7productE,@object
	.size		_ZN40_INTERNAL_4e8c475e_4_k_cu_1982e833_233884cute7productE,(_ZN40_INTERNAL_4e8c475e_4_k_cu_1982e833_233884cuda3std3__45__cpo3endE - _ZN40_INTERNAL_4e8c475e_4_k_cu_1982e833_233884cute7productE)
_ZN40_INTERNAL_4e8c475e_4_k_cu_1982e833_233884cute7productE:
	.zero		1
	.type		_ZN40_INTERNAL_4e8c475e_4_k_cu_1982e833_233884cuda3std3__45__cpo3endE,@object
	.size		_ZN40_INTERNAL_4e8c475e_4_k_cu_1982e833_233884cuda3std3__45__cpo3endE,(_ZN40_INTERNAL_4e8c475e_4_k_cu_1982e833_233884cuda3std3__419piecewise_constructE - _ZN40_INTERNAL_4e8c475e_4_k_cu_1982e833_233884cuda3std3__45__cpo3endE)
_ZN40_INTERNAL_4e8c475e_4_k_cu_1982e833_233884cuda3std3__45__cpo3endE:
	.zero		1
	.type		_ZN40_INTERNAL_4e8c475e_4_k_cu_1982e833_233884cuda3std3__419piecewise_constructE,@object
	.size		_ZN40_INTERNAL_4e8c475e_4_k_cu_1982e833_233884cuda3std3__419piecewise_constructE,(_ZN40_INTERNAL_4e8c475e_4_k_cu_1982e833_233884cuda3std3__45__cpo4cendE - _ZN40_INTERNAL_4e8c475e_4_k_cu_1982e833_233884cuda3std3__419piecewise_constructE)
_ZN40_INTERNAL_4e8c475e_4_k_cu_1982e833_233884cuda3std3__419piecewise_constructE:
	.zero		1
	.type		_ZN40_INTERNAL_4e8c475e_4_k_cu_1982e833_233884cuda3std3__45__cpo4cendE,@object
	.size		_ZN40_INTERNAL_4e8c475e_4_k_cu_1982e833_233884cuda3std3__45__cpo4cendE,(_ZN40_INTERNAL_4e8c475e_4_k_cu_1982e833_233884cuda3std6ranges3__45__cpo4swapE - _ZN40_INTERNAL_4e8c475e_4_k_cu_1982e833_233884cuda3std3__45__cpo4cendE)
_ZN40_INTERNAL_4e8c475e_4_k_cu_1982e833_233884cuda3std3__45__cpo4cendE:
	.zero		1
	.type		_ZN40_INTERNAL_4e8c475e_4_k_cu_1982e833_233884cuda3std6ranges3__45__cpo4swapE,@object
	.size		_ZN40_INTERNAL_4e8c475e_4_k_cu_1982e833_233884cuda3std6ranges3__45__cpo4swapE,(.L_8 - _ZN40_INTERNAL_4e8c475e_4_k_cu_1982e833_233884cuda3std6ranges3__45__cpo4swapE)
_ZN40_INTERNAL_4e8c475e_4_k_cu_1982e833_233884cuda3std6ranges3__45__cpo4swapE:
	.zero		1
.L_8:


//--------------------- .nv.constant0._ZN7cutlass13device_kernelINS_4gemm6kernel13GemmUniversalIN4cute5tupleIJiiiiEEENS1_10collective13CollectiveMmaINS1_34MainloopSm90TmaGmmaWarpSpecializedILi2ENS5_IJNS4_1CILi2EEENSA_ILi1EEESC_EEENS1_35KernelTmaWarpSpecializedCooperativeEEENS5_IJNSA_ILi256EEENSA_ILi128EEENSA_ILi64EEEEEEfNS5_IJlSC_lEEEfSK_NS4_8TiledMMAINS4_8MMA_AtomIJNS4_4SM904GMMA30MMA_64x128x8_F32TF32TF32_SS_TNILNSO_7ScaleInE1ELSQ_1EEEEEENS4_6LayoutISD_NS5_IJSC_NSA_ILi0EEESU_EEEEENS5_IJNS4_10UnderscoreESX_SX_EEEEENS4_13SM90_TMA_LOADENS4_14ComposedLayoutINS4_7SwizzleILi3ELi4ELi3EEENS4_18smem_ptr_flag_bitsILi32EEENST_INS5_IJNSA_ILi8EEENSA_ILi32EEEEEENS5_IJS17_SC_EEEEEEEvNS4_8identityENS4_23SM90_TMA_LOAD_MULTICASTES1B_vS1C_EENS_8epilogue10collective6detail29Sm90TmaWarpSpecializedAdapterINS1G_15DefaultEpilogueIfSK_SK_NS1F_6thread17LinearCombinationIfLi1EffLNS1K_9ScaleType4KindE0ELNS_15FloatRoundStyleE2EfEENS1_15EpilogueDefaultEEEEEvvEEEEvNT_6ParamsE --------------------------
	.section	.nv.constant0._ZN7cutlass13device_kernelINS_4gemm6kernel13GemmUniversalIN4cute5tupleIJiiiiEEENS1_10collective13CollectiveMmaINS1_34MainloopSm90TmaGmmaWarpSpecializedILi2ENS5_IJNS4_1CILi2EEENSA_ILi1EEESC_EEENS1_35KernelTmaWarpSpecializedCooperativeEEENS5_IJNSA_ILi256EEENSA_ILi128EEENSA_ILi64EEEEEEfNS5_IJlSC_lEEEfSK_NS4_8TiledMMAINS4_8MMA_AtomIJNS4_4SM904GMMA30MMA_64x128x8_F32TF32TF32_SS_TNILNSO_7ScaleInE1ELSQ_1EEEEEENS4_6LayoutISD_NS5_IJSC_NSA_ILi0EEESU_EEEEENS5_IJNS4_10UnderscoreESX_SX_EEEEENS4_13SM90_TMA_LOADENS4_14ComposedLayoutINS4_7SwizzleILi3ELi4ELi3EEENS4_18smem_ptr_flag_bitsILi32EEENST_INS5_IJNSA_ILi8EEENSA_ILi32EEEEEENS5_IJS17_SC_EEEEEEEvNS4_8identityENS4_23SM90_TMA_LOAD_MULTICASTES1B_vS1C_EENS_8epilogue10collective6detail29Sm90TmaWarpSpecializedAdapterINS1G_15DefaultEpilogueIfSK_SK_NS1F_6thread17LinearCombinationIfLi1EffLNS1K_9ScaleType4KindE0ELNS_15FloatRoundStyleE2EfEENS1_15EpilogueDefaultEEEEEvvEEEEvNT_6ParamsE,"a",@progbits
	.sectionflags	@""
	.align	4
.nv.constant0._ZN7cutlass13device_kernelINS_4gemm6kernel13GemmUniversalIN4cute5tupleIJiiiiEEENS1_10collective13CollectiveMmaINS1_34MainloopSm90TmaGmmaWarpSpecializedILi2ENS5_IJNS4_1CILi2EEENSA_ILi1EEESC_EEENS1_35KernelTmaWarpSpecializedCooperativeEEENS5_IJNSA_ILi256EEENSA_ILi128EEENSA_ILi64EEEEEEfNS5_IJlSC_lEEEfSK_NS4_8TiledMMAINS4_8MMA_AtomIJNS4_4SM904GMMA30MMA_64x128x8_F32TF32TF32_SS_TNILNSO_7ScaleInE1ELSQ_1EEEEEENS4_6LayoutISD_NS5_IJSC_NSA_ILi0EEESU_EEEEENS5_IJNS4_10UnderscoreESX_SX_EEEEENS4_13SM90_TMA_LOADENS4_14ComposedLayoutINS4_7SwizzleILi3ELi4ELi3EEENS4_18smem_ptr_flag_bitsILi32EEENST_INS5_IJNSA_ILi8EEENSA_ILi32EEEEEENS5_IJS17_SC_EEEEEEEvNS4_8identityENS4_23SM90_TMA_LOAD_MULTICASTES1B_vS1C_EENS_8epilogue10collective6detail29Sm90TmaWarpSpecializedAdapterINS1G_15DefaultEpilogueIfSK_SK_NS1F_6thread17LinearCombinationIfLi1EffLNS1K_9ScaleType4KindE0ELNS_15FloatRoundStyleE2EfEENS1_15EpilogueDefaultEEEEEvvEEEEvNT_6ParamsE:
	.zero		1664


//--------------------- SYMBOLS --------------------------

	.type		.nv.reservedSmem.offset0,@object
	.size		.nv.reservedSmem.offset0,0x4
	.type		__assertfail,@function
